// auto-generated by cutlass_sweep.conv — config: {"arch": "sm_100", "cluster_m": 2, "cluster_n": 1, "conv_kind": "dgrad", "dtype": "fp16", "ndim": 3, "tile_k": 32, "tile_m": 64, "tile_n": 128}
#include "cutlass/cutlass.h"
#include "cute/tensor.hpp"
#include "cutlass/kernel_hardware_info.hpp"
#include "cutlass/conv/convolution.h"
#include "cutlass/conv/dispatch_policy.hpp"
#include "cutlass/conv/collective/collective_builder.hpp"
#include "cutlass/conv/kernel/conv_universal.hpp"
#include "cutlass/conv/device/conv_universal_adapter.hpp"
#include "cutlass/epilogue/collective/collective_builder.hpp"

using namespace cute;
using Elem = cutlass::half_t;
using Acc  = float;
using LayoutAB = cutlass::layout::TensorNDHWC;
using LayoutC  = cutlass::layout::TensorNDHWC;
constexpr auto ConvOp = cutlass::conv::Operator::kDgrad;
using TileShape    = Shape<_64, _128, Shape<_32>>;
using ClusterShape = Shape<_2, _1, _1>;

using CollectiveEpilogue = typename cutlass::epilogue::collective::CollectiveBuilder<
    cutlass::arch::Sm100, cutlass::arch::OpClassTensorOp,
    TileShape, ClusterShape,
    cutlass::epilogue::collective::EpilogueTileAuto,
    Acc, Acc,
    Elem, LayoutC, 128 / cutlass::sizeof_bits<Elem>::value,
    Elem, LayoutC, 128 / cutlass::sizeof_bits<Elem>::value,
    cutlass::epilogue::collective::EpilogueScheduleAuto
  >::CollectiveOp;

using CollectiveMainloop = typename cutlass::conv::collective::CollectiveBuilder<
    cutlass::arch::Sm100, cutlass::arch::OpClassTensorOp, ConvOp,
    Elem, LayoutAB, 128 / cutlass::sizeof_bits<Elem>::value,
    Elem, LayoutAB, 128 / cutlass::sizeof_bits<Elem>::value,
    Acc,
    TileShape, ClusterShape,
    cutlass::conv::collective::StageCountAutoCarveout<
        static_cast<int>(sizeof(typename CollectiveEpilogue::SharedStorage))>,
    cutlass::conv::collective::KernelScheduleAuto
  >::CollectiveOp;

using ProblemShape = cutlass::conv::ConvProblemShape<
    ConvOp, CollectiveMainloop::DispatchPolicy::NumSpatialDimensions>;
using ConvKernel = cutlass::conv::kernel::ConvUniversal<
    ProblemShape, CollectiveMainloop, CollectiveEpilogue>;
using Conv = cutlass::conv::device::ConvUniversalAdapter<ConvKernel>;

auto* _anchor = &cutlass::device_kernel<ConvKernel>;


// ===== COMPILED SASS (sm_100a) =====

	.target	sm_100a

	.elftype	@"ET_EXEC"


//--------------------- .note.nv.tkinfo           --------------------------
	.section	.note.nv.tkinfo,"",@"SHT_NOTE"
	.sectionflags	@"SHF_NOTE_NV_TKINFO"
	.tkinfo
        /*0018*/ 	.word	0x00000002
        /*0030*/ 	.string	""
        /*0030*/ 	.string	"ptxas"
        /*0030*/ 	.string	"Cuda compilation tools, release 13.0, V13.0.88"
        /*0030*/ 	.string	"Build cuda_13.0.r13.0/compiler.36424714_0"
        /*0030*/ 	.string	"-arch sm_100a -m 64 "



//--------------------- .note.nv.cuinfo           --------------------------
	.section	.note.nv.cuinfo,"",@"SHT_NOTE"
	.sectionflags	@"SHF_NOTE_NV_CUINFO"
        /*0018*/ 	.short	0x0002
        /*001a*/ 	.short	0x0064
        /*001c*/ 	.short	0x0082
	.zero		2


//--------------------- .nv.info                  --------------------------
	.section	.nv.info,"",@"SHT_CUDA_INFO"
	.align	4


	//----- nvinfo : EIATTR_REGCOUNT
	.align		4
        /*0000*/ 	.byte	0x04, 0x2f
        /*0002*/ 	.short	(.L_19 - .L_18)
	.align		4
.L_18:
        /*0004*/ 	.word	index@(_ZN7cutlass13device_kernelINS_4conv6kernel13ConvUniversalINS1_16ConvProblemShapeILNS1_8OperatorE1ELi3EEENS1_10collective14CollectiveConvINS1_47MainloopSm100TmaUmmaWarpSpecializedImplicitGemmILS5_1ELi17ELi3ELi1ELi2EN4cute5tupleIJNSA_1CILi2EEENSC_ILi1EEESE_EEEEENSB_IJNSC_ILi64EEENSC_ILi128EEENSB_IJNSC_ILi32EEEEEEEEENS_6half_tESM_NSA_8TiledMMAINSA_8MMA_AtomIJNSA_20SM100_MMA_F16BF16_SSISM_SM_fLi64ELi128ELNSA_4UMMA5MajorE0ELSR_1ELNSQ_7ScaleInE0ELSS_0EEEEEENSA_6LayoutINSB_IJSE_SE_SE_EEENSB_IJNSC_ILi0EEESX_SX_EEEEENSB_IJNSA_10UnderscoreES10_S10_EEEEENS7_6detail27Sm100ImplicitGemmTileTraitsINSA_20SM90_TMA_LOAD_IM2COLENSA_14ComposedLayoutINSA_7SwizzleILi2ELi4ELi3EEENSA_18smem_ptr_flag_bitsILi16EEENSV_INSB_IJNSC_ILi8EEESJ_EEENSB_IJSJ_SE_EEEEEEEvEENS14_INSA_23SM90_TMA_LOAD_MULTICASTENS16_INS17_ILi3ELi4ELi3EEES1A_NSV_INSB_IJSH_S1B_EEENSB_IJSE_SH_EEEEEEEvEEEENS_8epilogue10collective18CollectiveEpilogueINS1P_23Sm100TmaWarpSpecializedILi4ELi2ELi16ELb1ELb0EEEJSL_NSB_IJNSV_ISH_SE_EENSV_ISJ_SE_EEEEESM_NSB_IJNSB_IJllllEEESE_SX_EEESM_S1Y_NS1P_6fusion15FusionCallbacksIS1T_NS1Z_17LinearCombinationISM_fSM_fLNS_15FloatRoundStyleE2EEESL_S1W_JEEENSA_5SM1004TMEM4LOAD26SM100_TMEM_LOAD_16dp256b4xES15_S1F_NSA_17SM75_U32x4_LDSM_NENSA_21SM90_TMA_STORE_IM2COLES1F_NSA_17SM90_U32x4_STSM_NENSA_39AutoVectorizingCopyWithAssumedAlignmentILi128EEEEEEvvEEEEvNT_6ParamsE)
        /*0008*/ 	.word	0x0000004e


	//----- nvinfo : EIATTR_FRAME_SIZE
	.align		4
.L_19:
        /*000c*/ 	.byte	0x04, 0x11
        /*000e*/ 	.short	(.L_21 - .L_20)
	.align		4
.L_20:
        /*0010*/ 	.word	index@($__internal_2_$__cuda_sm10x_tcgen05_guardrail_trap_unallocated_columns_being_dealloced)
        /*0014*/ 	.word	0x00000008


	//----- nvinfo : EIATTR_FRAME_SIZE
	.align		4
.L_21:
        /*0018*/ 	.byte	0x04, 0x11
        /*001a*/ 	.short	(.L_23 - .L_22)
	.align		4
.L_22:
        /*001c*/ 	.word	index@($__internal_1_$__cuda_sm10x_tcgen05_guardrail_trap_phase_invalid_during_alloc)
        /*0020*/ 	.word	0x00000008


	//----- nvinfo : EIATTR_FRAME_SIZE
	.align		4
.L_23:
        /*0024*/ 	.byte	0x04, 0x11
        /*0026*/ 	.short	(.L_25 - .L_24)
	.align		4
.L_24:
        /*0028*/ 	.word	index@($__internal_0_$__cuda_sm10x_tcgen05_guardrail_trap_col_being_dealloced_not_returned_by_alloc)
        /*002c*/ 	.word	0x00000008


	//----- nvinfo : EIATTR_FRAME_SIZE
	.align		4
.L_25:
        /*0030*/ 	.byte	0x04, 0x11
        /*0032*/ 	.short	(.L_27 - .L_26)
	.align		4
.L_26:
        /*0034*/ 	.word	index@(_ZN7cutlass13device_kernelINS_4conv6kernel13ConvUniversalINS1_16ConvProblemShapeILNS1_8OperatorE1ELi3EEENS1_10collective14CollectiveConvINS1_47MainloopSm100TmaUmmaWarpSpecializedImplicitGemmILS5_1ELi17ELi3ELi1ELi2EN4cute5tupleIJNSA_1CILi2EEENSC_ILi1EEESE_EEEEENSB_IJNSC_ILi64EEENSC_ILi128EEENSB_IJNSC_ILi32EEEEEEEEENS_6half_tESM_NSA_8TiledMMAINSA_8MMA_AtomIJNSA_20SM100_MMA_F16BF16_SSISM_SM_fLi64ELi128ELNSA_4UMMA5MajorE0ELSR_1ELNSQ_7ScaleInE0ELSS_0EEEEEENSA_6LayoutINSB_IJSE_SE_SE_EEENSB_IJNSC_ILi0EEESX_SX_EEEEENSB_IJNSA_10UnderscoreES10_S10_EEEEENS7_6detail27Sm100ImplicitGemmTileTraitsINSA_20SM90_TMA_LOAD_IM2COLENSA_14ComposedLayoutINSA_7SwizzleILi2ELi4ELi3EEENSA_18smem_ptr_flag_bitsILi16EEENSV_INSB_IJNSC_ILi8EEESJ_EEENSB_IJSJ_SE_EEEEEEEvEENS14_INSA_23SM90_TMA_LOAD_MULTICASTENS16_INS17_ILi3ELi4ELi3EEES1A_NSV_INSB_IJSH_S1B_EEENSB_IJSE_SH_EEEEEEEvEEEENS_8epilogue10collective18CollectiveEpilogueINS1P_23Sm100TmaWarpSpecializedILi4ELi2ELi16ELb1ELb0EEEJSL_NSB_IJNSV_ISH_SE_EENSV_ISJ_SE_EEEEESM_NSB_IJNSB_IJllllEEESE_SX_EEESM_S1Y_NS1P_6fusion15FusionCallbacksIS1T_NS1Z_17LinearCombinationISM_fSM_fLNS_15FloatRoundStyleE2EEESL_S1W_JEEENSA_5SM1004TMEM4LOAD26SM100_TMEM_LOAD_16dp256b4xES15_S1F_NSA_17SM75_U32x4_LDSM_NENSA_21SM90_TMA_STORE_IM2COLES1F_NSA_17SM90_U32x4_STSM_NENSA_39AutoVectorizingCopyWithAssumedAlignmentILi128EEEEEEvvEEEEvNT_6ParamsE)
        /*0038*/ 	.word	0x00000008


	//----- nvinfo : EIATTR_MIN_STACK_SIZE
	.align		4
.L_27:
        /*003c*/ 	.byte	0x04, 0x12
        /*003e*/ 	.short	(.L_29 - .L_28)
	.align		4
.L_28:
        /*0040*/ 	.word	index@(_ZN7cutlass13device_kernelINS_4conv6kernel13ConvUniversalINS1_16ConvProblemShapeILNS1_8OperatorE1ELi3EEENS1_10collective14CollectiveConvINS1_47MainloopSm100TmaUmmaWarpSpecializedImplicitGemmILS5_1ELi17ELi3ELi1ELi2EN4cute5tupleIJNSA_1CILi2EEENSC_ILi1EEESE_EEEEENSB_IJNSC_ILi64EEENSC_ILi128EEENSB_IJNSC_ILi32EEEEEEEEENS_6half_tESM_NSA_8TiledMMAINSA_8MMA_AtomIJNSA_20SM100_MMA_F16BF16_SSISM_SM_fLi64ELi128ELNSA_4UMMA5MajorE0ELSR_1ELNSQ_7ScaleInE0ELSS_0EEEEEENSA_6LayoutINSB_IJSE_SE_SE_EEENSB_IJNSC_ILi0EEESX_SX_EEEEENSB_IJNSA_10UnderscoreES10_S10_EEEEENS7_6detail27Sm100ImplicitGemmTileTraitsINSA_20SM90_TMA_LOAD_IM2COLENSA_14ComposedLayoutINSA_7SwizzleILi2ELi4ELi3EEENSA_18smem_ptr_flag_bitsILi16EEENSV_INSB_IJNSC_ILi8EEESJ_EEENSB_IJSJ_SE_EEEEEEEvEENS14_INSA_23SM90_TMA_LOAD_MULTICASTENS16_INS17_ILi3ELi4ELi3EEES1A_NSV_INSB_IJSH_S1B_EEENSB_IJSE_SH_EEEEEEEvEEEENS_8epilogue10collective18CollectiveEpilogueINS1P_23Sm100TmaWarpSpecializedILi4ELi2ELi16ELb1ELb0EEEJSL_NSB_IJNSV_ISH_SE_EENSV_ISJ_SE_EEEEESM_NSB_IJNSB_IJllllEEESE_SX_EEESM_S1Y_NS1P_6fusion15FusionCallbacksIS1T_NS1Z_17LinearCombinationISM_fSM_fLNS_15FloatRoundStyleE2EEESL_S1W_JEEENSA_5SM1004TMEM4LOAD26SM100_TMEM_LOAD_16dp256b4xES15_S1F_NSA_17SM75_U32x4_LDSM_NENSA_21SM90_TMA_STORE_IM2COLES1F_NSA_17SM90_U32x4_STSM_NENSA_39AutoVectorizingCopyWithAssumedAlignmentILi128EEEEEEvvEEEEvNT_6ParamsE)
        /*0044*/ 	.word	0x00000008
.L_29:


//--------------------- .nv.compat                --------------------------
	.section	.nv.compat,"",@"SHT_CUDA_COMPAT_INFO"
	.align	4
        /*0000*/ 	.byte	0x02, 0x09, 0x01, 0x00, 0x02, 0x02, 0x02, 0x00, 0x02, 0x05, 0x05, 0x00, 0x03, 0x07, 0x01, 0x01
        /*0010*/ 	.byte	0x02, 0x03, 0x01, 0x00, 0x02, 0x06, 0x01, 0x00, 0x04, 0x0b, 0x08, 0x00, 0x09, 0x00, 0x00, 0x00
        /*0020*/ 	.byte	0x00, 0x00, 0x00, 0x00


//--------------------- .nv.info._ZN7cutlass13device_kernelINS_4conv6kernel13ConvUniversalINS1_16ConvProblemShapeILNS1_8OperatorE1ELi3EEENS1_10collective14CollectiveConvINS1_47MainloopSm100TmaUmmaWarpSpecializedImplicitGemmILS5_1ELi17ELi3ELi1ELi2EN4cute5tupleIJNSA_1CILi2EEENSC_ILi1EEESE_EEEEENSB_IJNSC_ILi64EEENSC_ILi128EEENSB_IJNSC_ILi32EEEEEEEEENS_6half_tESM_NSA_8TiledMMAINSA_8MMA_AtomIJNSA_20SM100_MMA_F16BF16_SSISM_SM_fLi64ELi128ELNSA_4UMMA5MajorE0ELSR_1ELNSQ_7ScaleInE0ELSS_0EEEEEENSA_6LayoutINSB_IJSE_SE_SE_EEENSB_IJNSC_ILi0EEESX_SX_EEEEENSB_IJNSA_10UnderscoreES10_S10_EEEEENS7_6detail27Sm100ImplicitGemmTileTraitsINSA_20SM90_TMA_LOAD_IM2COLENSA_14ComposedLayoutINSA_7SwizzleILi2ELi4ELi3EEENSA_18smem_ptr_flag_bitsILi16EEENSV_INSB_IJNSC_ILi8EEESJ_EEENSB_IJSJ_SE_EEEEEEEvEENS14_INSA_23SM90_TMA_LOAD_MULTICASTENS16_INS17_ILi3ELi4ELi3EEES1A_NSV_INSB_IJSH_S1B_EEENSB_IJSE_SH_EEEEEEEvEEEENS_8epilogue10collective18CollectiveEpilogueINS1P_23Sm100TmaWarpSpecializedILi4ELi2ELi16ELb1ELb0EEEJSL_NSB_IJNSV_ISH_SE_EENSV_ISJ_SE_EEEEESM_NSB_IJNSB_IJllllEEESE_SX_EEESM_S1Y_NS1P_6fusion15FusionCallbacksIS1T_NS1Z_17LinearCombinationISM_fSM_fLNS_15FloatRoundStyleE2EEESL_S1W_JEEENSA_5SM1004TMEM4LOAD26SM100_TMEM_LOAD_16dp256b4xES15_S1F_NSA_17SM75_U32x4_LDSM_NENSA_21SM90_TMA_STORE_IM2COLES1F_NSA_17SM90_U32x4_STSM_NENSA_39AutoVectorizingCopyWithAssumedAlignmentILi128EEEEEEvvEEEEvNT_6ParamsE --------------------------
	.section	.nv.info._ZN7cutlass13device_kernelINS_4conv6kernel13ConvUniversalINS1_16ConvProblemShapeILNS1_8OperatorE1ELi3EEENS1_10collective14CollectiveConvINS1_47MainloopSm100TmaUmmaWarpSpecializedImplicitGemmILS5_1ELi17ELi3ELi1ELi2EN4cute5tupleIJNSA_1CILi2EEENSC_ILi1EEESE_EEEEENSB_IJNSC_ILi64EEENSC_ILi128EEENSB_IJNSC_ILi32EEEEEEEEENS_6half_tESM_NSA_8TiledMMAINSA_8MMA_AtomIJNSA_20SM100_MMA_F16BF16_SSISM_SM_fLi64ELi128ELNSA_4UMMA5MajorE0ELSR_1ELNSQ_7ScaleInE0ELSS_0EEEEEENSA_6LayoutINSB_IJSE_SE_SE_EEENSB_IJNSC_ILi0EEESX_SX_EEEEENSB_IJNSA_10UnderscoreES10_S10_EEEEENS7_6detail27Sm100ImplicitGemmTileTraitsINSA_20SM90_TMA_LOAD_IM2COLENSA_14ComposedLayoutINSA_7SwizzleILi2ELi4ELi3EEENSA_18smem_ptr_flag_bitsILi16EEENSV_INSB_IJNSC_ILi8EEESJ_EEENSB_IJSJ_SE_EEEEEEEvEENS14_INSA_23SM90_TMA_LOAD_MULTICASTENS16_INS17_ILi3ELi4ELi3EEES1A_NSV_INSB_IJSH_S1B_EEENSB_IJSE_SH_EEEEEEEvEEEENS_8epilogue10collective18CollectiveEpilogueINS1P_23Sm100TmaWarpSpecializedILi4ELi2ELi16ELb1ELb0EEEJSL_NSB_IJNSV_ISH_SE_EENSV_ISJ_SE_EEEEESM_NSB_IJNSB_IJllllEEESE_SX_EEESM_S1Y_NS1P_6fusion15FusionCallbacksIS1T_NS1Z_17LinearCombinationISM_fSM_fLNS_15FloatRoundStyleE2EEESL_S1W_JEEENSA_5SM1004TMEM4LOAD26SM100_TMEM_LOAD_16dp256b4xES15_S1F_NSA_17SM75_U32x4_LDSM_NENSA_21SM90_TMA_STORE_IM2COLES1F_NSA_17SM90_U32x4_STSM_NENSA_39AutoVectorizingCopyWithAssumedAlignmentILi128EEEEEEvvEEEEvNT_6ParamsE,"",@"SHT_CUDA_INFO"
	.sectionflags	@""
	.align	4


	//----- nvinfo : EIATTR_CUDA_API_VERSION
	.align		4
        /*0000*/ 	.byte	0x04, 0x37
        /*0002*/ 	.short	(.L_31 - .L_30)
.L_30:
        /*0004*/ 	.word	0x00000082


	//----- nvinfo : EIATTR_KPARAM_INFO
	.align		4
.L_31:
        /*0008*/ 	.byte	0x04, 0x17
        /*000a*/ 	.short	(.L_33 - .L_32)
.L_32:
        /*000c*/ 	.word	0x00000000
        /*0010*/ 	.short	0x0000
        /*0012*/ 	.short	0x0000
        /*0014*/ 	.byte	0x00, 0xf0, 0x01, 0x24


	//----- nvinfo : EIATTR_AT_ENTRY_FRAGMENTS
	.align		4
.L_33:
        /*0018*/ 	.byte	0x04, 0x4f
        /*001a*/ 	.short	(.L_35 - .L_34)


	//   ....[0]....
.L_34:
        /*001c*/ 	.word	0x00000006


	//----- nvinfo : EIATTR_RESERVED_SMEM_USED
	.align		4
.L_35:
        /*0020*/ 	.byte	0x01, 0x41
	.zero		2


	//----- nvinfo : EIATTR_SPARSE_MMA_MASK
	.align		4
        /*0024*/ 	.byte	0x03, 0x50
        /*0026*/ 	.short	0x0000


	//----- nvinfo : EIATTR_TCGEN05_1CTA_USED
	.align		4
        /*0028*/ 	.byte	0x01, 0x51
	.zero		2


	//----- nvinfo : EIATTR_MAXREG_COUNT
	.align		4
        /*002c*/ 	.byte	0x03, 0x1b
        /*002e*/ 	.short	0x00ff


	//----- nvinfo : EIATTR_NUM_BARRIERS
	.align		4
        /*0030*/ 	.byte	0x02, 0x4c
        /*0032*/ 	.byte	0x07
	.zero		1


	//----- nvinfo : EIATTR_EXTERNS
	.align		4
        /*0034*/ 	.byte	0x04, 0x0f
        /*0036*/ 	.short	(.L_37 - .L_36)


	//   ....[0]....
	.align		4
.L_36:
        /*0038*/ 	.word	index@(__assertfail)


	//----- nvinfo : EIATTR_MERCURY_ISA_VERSION
	.align		4
.L_37:
        /*003c*/ 	.byte	0x03, 0x5f
        /*003e*/ 	.short	0x0101


	//----- nvinfo : EIATTR_INT_WARP_WIDE_INSTR_OFFSETS
	.align		4
        /*0040*/ 	.byte	0x04, 0x31
        /*0042*/ 	.short	(.L_39 - .L_38)


	//   ....[0]....
.L_38:
        /*0044*/ 	.word	0x00004720


	//   ....[1]....
        /*0048*/ 	.word	0x00004740


	//   ....[2]....
        /*004c*/ 	.word	0x00004770


	//   ....[3]....
        /*0050*/ 	.word	0x00005510


	//   ....[4]....
        /*0054*/ 	.word	0x00005580


	//   ....[5]....
        /*0058*/ 	.word	0x00005690


	//   ....[6]....
        /*005c*/ 	.word	0x00005710


	//   ....[7]....
        /*0060*/ 	.word	0x00005810


	//   ....[8]....
        /*0064*/ 	.word	0x000058b0


	//   ....[9]....
        /*0068*/ 	.word	0x000059a0


	//   ....[10]....
        /*006c*/ 	.word	0x00005aa0


	//----- nvinfo : EIATTR_COOP_GROUP_MASK_REGIDS
	.align		4
.L_39:
        /*0070*/ 	.byte	0x04, 0x29
        /*0072*/ 	.short	(.L_41 - .L_40)


	//   ....[0]....
.L_40:
        /*0074*/ 	.word	0xffffffff


	//   ....[1]....
        /*0078*/ 	.word	0xffffffff


	//   ....[2]....
        /*007c*/ 	.word	0xffffffff


	//   ....[3]....
        /*0080*/ 	.word	0xffffffff


	//   ....[4]....
        /*0084*/ 	.word	0xffffffff


	//   ....[5]....
        /*0088*/ 	.word	0xffffffff


	//   ....[6]....
        /*008c*/ 	.word	0xffffffff


	//   ....[7]....
        /*0090*/ 	.word	0xffffffff


	//   ....[8]....
        /*0094*/ 	.word	0xffffffff


	//   ....[9]....
        /*0098*/ 	.word	0xffffffff


	//   ....[10]....
        /*009c*/ 	.word	0xffffffff


	//   ....[11]....
        /*00a0*/ 	.word	0xffffffff


	//   ....[12]....
        /*00a4*/ 	.word	0xffffffff


	//----- nvinfo : EIATTR_COOP_GROUP_INSTR_OFFSETS
	.align		4
.L_41:
        /*00a8*/ 	.byte	0x04, 0x28
        /*00aa*/ 	.short	(.L_43 - .L_42)


	//   ....[0]....
.L_42:
        /*00ac*/ 	.word	0x00000090


	//   ....[1]....
        /*00b0*/ 	.word	0x00000500


	//   ....[2]....
        /*00b4*/ 	.word	0x00000860


	//   ....[3]....
        /*00b8*/ 	.word	0x00000a00


	//   ....[4]....
        /*00bc*/ 	.word	0x00000b00


	//   ....[5]....
        /*00c0*/ 	.word	0x00000c50


	//   ....[6]....
        /*00c4*/ 	.word	0x00000e50


	//   ....[7]....
        /*00c8*/ 	.word	0x000027d0


	//   ....[8]....
        /*00cc*/ 	.word	0x00003b30


	//   ....[9]....
        /*00d0*/ 	.word	0x00003d40


	//   ....[10]....
        /*00d4*/ 	.word	0x00003d70


	//   ....[11]....
        /*00d8*/ 	.word	0x00004600


	//   ....[12]....
        /*00dc*/ 	.word	0x00004840


	//----- nvinfo : EIATTR_VRC_CTA_INIT_COUNT
	.align		4
.L_43:
        /*00e0*/ 	.byte	0x02, 0x4a
        /*00e2*/ 	.byte	0x80
	.zero		1


	//----- nvinfo : EIATTR_SYSCALL_OFFSETS
	.align		4
        /*00e4*/ 	.byte	0x04, 0x46
        /*00e6*/ 	.short	(.L_45 - .L_44)


	//   ....[0]....
.L_44:
        /*00e8*/ 	.word	0x000066e0


	//   ....[1]....
        /*00ec*/ 	.word	0x000067d0


	//   ....[2]....
        /*00f0*/ 	.word	0x00007130


	//   ....[3]....
        /*00f4*/ 	.word	0x00007a10


	//   ....[4]....
        /*00f8*/ 	.word	0x000082c0


	//   ....[5]....
        /*00fc*/ 	.word	0x00008b60


	//----- nvinfo : EIATTR_MBARRIER_INSTR_OFFSETS
	.align		4
.L_45:
        /*0100*/ 	.byte	0x04, 0x39
        /*0102*/ 	.short	(.L_47 - .L_46)


	//   ....[0]....
.L_46:
        /*0104*/ 	.word	0x00000620
        /*0108*/ 	.word	0x000000ff
        /*010c*/ 	.word	0x00000000
        /*0110*/ 	.short	0x0100
        /*0112*/ 	.byte	0x04
	.zero		1


	//   ....[1]....
        /*0114*/ 	.word	0x00000630
        /*0118*/ 	.word	0x000000ff
        /*011c*/ 	.word	0x00000088
        /*0120*/ 	.short	0x0100
        /*0122*/ 	.byte	0x04
	.zero		1


	//   ....[2]....
        /*0124*/ 	.word	0x00000640
        /*0128*/ 	.word	0x000000ff
        /*012c*/ 	.word	0x00000008
        /*0130*/ 	.short	0x0100
        /*0132*/ 	.byte	0x04
	.zero		1


	//   ....[3]....
        /*0134*/ 	.word	0x00000650
        /*0138*/ 	.word	0x000000ff
        /*013c*/ 	.word	0x00000090
        /*0140*/ 	.short	0x0100
        /*0142*/ 	.byte	0x04
	.zero		1


	//   ....[4]....
        /*0144*/ 	.word	0x00000660
        /*0148*/ 	.word	0x000000ff
        /*014c*/ 	.word	0x00000010
        /*0150*/ 	.short	0x0100
        /*0152*/ 	.byte	0x04
	.zero		1


	//   ....[5]....
        /*0154*/ 	.word	0x00000670
        /*0158*/ 	.word	0x000000ff
        /*015c*/ 	.word	0x00000098
        /*0160*/ 	.short	0x0100
        /*0162*/ 	.byte	0x04
	.zero		1


	//   ....[6]....
        /*0164*/ 	.word	0x00000680
        /*0168*/ 	.word	0x000000ff
        /*016c*/ 	.word	0x00000018
        /*0170*/ 	.short	0x0100
        /*0172*/ 	.byte	0x04
	.zero		1


	//   ....[7]....
        /*0174*/ 	.word	0x00000690
        /*0178*/ 	.word	0x000000ff
        /*017c*/ 	.word	0x000000a0
        /*0180*/ 	.short	0x0100
        /*0182*/ 	.byte	0x04
	.zero		1


	//   ....[8]....
        /*0184*/ 	.word	0x000006a0
        /*0188*/ 	.word	0x000000ff
        /*018c*/ 	.word	0x00000020
        /*0190*/ 	.short	0x0100
        /*0192*/ 	.byte	0x04
	.zero		1


	//   ....[9]....
        /*0194*/ 	.word	0x000006b0
        /*0198*/ 	.word	0x000000ff
        /*019c*/ 	.word	0x000000a8
        /*01a0*/ 	.short	0x0100
        /*01a2*/ 	.byte	0x04
	.zero		1


	//   ....[10]....
        /*01a4*/ 	.word	0x000006c0
        /*01a8*/ 	.word	0x000000ff
        /*01ac*/ 	.word	0x00000028
        /*01b0*/ 	.short	0x0100
        /*01b2*/ 	.byte	0x04
	.zero		1


	//   ....[11]....
        /*01b4*/ 	.word	0x000006d0
        /*01b8*/ 	.word	0x000000ff
        /*01bc*/ 	.word	0x000000b0
        /*01c0*/ 	.short	0x0100
        /*01c2*/ 	.byte	0x04
	.zero		1


	//   ....[12]....
        /*01c4*/ 	.word	0x000006e0
        /*01c8*/ 	.word	0x000000ff
        /*01cc*/ 	.word	0x00000030
        /*01d0*/ 	.short	0x0100
        /*01d2*/ 	.byte	0x04
	.zero		1


	//   ....[13]....
        /*01d4*/ 	.word	0x000006f0
        /*01d8*/ 	.word	0x000000ff
        /*01dc*/ 	.word	0x000000b8
        /*01e0*/ 	.short	0x0100
        /*01e2*/ 	.byte	0x04
	.zero		1


	//   ....[14]....
        /*01e4*/ 	.word	0x00000700
        /*01e8*/ 	.word	0x000000ff
        /*01ec*/ 	.word	0x00000038
        /*01f0*/ 	.short	0x0100
        /*01f2*/ 	.byte	0x04
	.zero		1


	//   ....[15]....
        /*01f4*/ 	.word	0x00000710
        /*01f8*/ 	.word	0x000000ff
        /*01fc*/ 	.word	0x000000c0
        /*0200*/ 	.short	0x0100
        /*0202*/ 	.byte	0x04
	.zero		1


	//   ....[16]....
        /*0204*/ 	.word	0x00000720
        /*0208*/ 	.word	0x000000ff
        /*020c*/ 	.word	0x00000040
        /*0210*/ 	.short	0x0100
        /*0212*/ 	.byte	0x04
	.zero		1


	//   ....[17]....
        /*0214*/ 	.word	0x00000730
        /*0218*/ 	.word	0x000000ff
        /*021c*/ 	.word	0x000000c8
        /*0220*/ 	.short	0x0100
        /*0222*/ 	.byte	0x04
	.zero		1


	//   ....[18]....
        /*0224*/ 	.word	0x00000740
        /*0228*/ 	.word	0x000000ff
        /*022c*/ 	.word	0x00000048
        /*0230*/ 	.short	0x0100
        /*0232*/ 	.byte	0x04
	.zero		1


	//   ....[19]....
        /*0234*/ 	.word	0x00000750
        /*0238*/ 	.word	0x000000ff
        /*023c*/ 	.word	0x000000d0
        /*0240*/ 	.short	0x0100
        /*0242*/ 	.byte	0x04
	.zero		1


	//   ....[20]....
        /*0244*/ 	.word	0x00000760
        /*0248*/ 	.word	0x000000ff
        /*024c*/ 	.word	0x00000050
        /*0250*/ 	.short	0x0100
        /*0252*/ 	.byte	0x04
	.zero		1


	//   ....[21]....
        /*0254*/ 	.word	0x00000770
        /*0258*/ 	.word	0x000000ff
        /*025c*/ 	.word	0x000000d8
        /*0260*/ 	.short	0x0100
        /*0262*/ 	.byte	0x04
	.zero		1


	//   ....[22]....
        /*0264*/ 	.word	0x00000780
        /*0268*/ 	.word	0x000000ff
        /*026c*/ 	.word	0x00000058
        /*0270*/ 	.short	0x0100
        /*0272*/ 	.byte	0x04
	.zero		1


	//   ....[23]....
        /*0274*/ 	.word	0x00000790
        /*0278*/ 	.word	0x000000ff
        /*027c*/ 	.word	0x000000e0
        /*0280*/ 	.short	0x0100
        /*0282*/ 	.byte	0x04
	.zero		1


	//   ....[24]....
        /*0284*/ 	.word	0x000007a0
        /*0288*/ 	.word	0x000000ff
        /*028c*/ 	.word	0x00000060
        /*0290*/ 	.short	0x0100
        /*0292*/ 	.byte	0x04
	.zero		1


	//   ....[25]....
        /*0294*/ 	.word	0x000007b0
        /*0298*/ 	.word	0x000000ff
        /*029c*/ 	.word	0x000000e8
        /*02a0*/ 	.short	0x0100
        /*02a2*/ 	.byte	0x04
	.zero		1


	//   ....[26]....
        /*02a4*/ 	.word	0x000007c0
        /*02a8*/ 	.word	0x000000ff
        /*02ac*/ 	.word	0x00000068
        /*02b0*/ 	.short	0x0100
        /*02b2*/ 	.byte	0x04
	.zero		1


	//   ....[27]....
        /*02b4*/ 	.word	0x000007d0
        /*02b8*/ 	.word	0x000000ff
        /*02bc*/ 	.word	0x000000f0
        /*02c0*/ 	.short	0x0100
        /*02c2*/ 	.byte	0x04
	.zero		1


	//   ....[28]....
        /*02c4*/ 	.word	0x000007e0
        /*02c8*/ 	.word	0x000000ff
        /*02cc*/ 	.word	0x00000070
        /*02d0*/ 	.short	0x0100
        /*02d2*/ 	.byte	0x04
	.zero		1


	//   ....[29]....
        /*02d4*/ 	.word	0x000007f0
        /*02d8*/ 	.word	0x000000ff
        /*02dc*/ 	.word	0x000000f8
        /*02e0*/ 	.short	0x0100
        /*02e2*/ 	.byte	0x04
	.zero		1


	//   ....[30]....
        /*02e4*/ 	.word	0x00000800
        /*02e8*/ 	.word	0x000000ff
        /*02ec*/ 	.word	0x00000078
        /*02f0*/ 	.short	0x0100
        /*02f2*/ 	.byte	0x04
	.zero		1


	//   ....[31]....
        /*02f4*/ 	.word	0x00000810
        /*02f8*/ 	.word	0x000000ff
        /*02fc*/ 	.word	0x00000100
        /*0300*/ 	.short	0x0100
        /*0302*/ 	.byte	0x04
	.zero		1


	//   ....[32]....
        /*0304*/ 	.word	0x00000820
        /*0308*/ 	.word	0x000000ff
        /*030c*/ 	.word	0x00000080
        /*0310*/ 	.short	0x0100
        /*0312*/ 	.byte	0x04
	.zero		1


	//   ....[33]....
        /*0314*/ 	.word	0x00000830
        /*0318*/ 	.word	0x000000ff
        /*031c*/ 	.word	0x00000108
        /*0320*/ 	.short	0x0100
        /*0322*/ 	.byte	0x04
	.zero		1


	//   ....[34]....
        /*0324*/ 	.word	0x00000970
        /*0328*/ 	.word	0x000000ff
        /*032c*/ 	.word	0x00000110
        /*0330*/ 	.short	0x0100
        /*0332*/ 	.byte	0x04
	.zero		1


	//   ....[35]....
        /*0334*/ 	.word	0x00000980
        /*0338*/ 	.word	0x000000ff
        /*033c*/ 	.word	0x00000130
        /*0340*/ 	.short	0x0100
        /*0342*/ 	.byte	0x04
	.zero		1


	//   ....[36]....
        /*0344*/ 	.word	0x00000990
        /*0348*/ 	.word	0x000000ff
        /*034c*/ 	.word	0x00000118
        /*0350*/ 	.short	0x0100
        /*0352*/ 	.byte	0x04
	.zero		1


	//   ....[37]....
        /*0354*/ 	.word	0x000009a0
        /*0358*/ 	.word	0x000000ff
        /*035c*/ 	.word	0x00000138
        /*0360*/ 	.short	0x0100
        /*0362*/ 	.byte	0x04
	.zero		1


	//   ....[38]....
        /*0364*/ 	.word	0x000009b0
        /*0368*/ 	.word	0x000000ff
        /*036c*/ 	.word	0x00000120
        /*0370*/ 	.short	0x0100
        /*0372*/ 	.byte	0x04
	.zero		1


	//   ....[39]....
        /*0374*/ 	.word	0x000009c0
        /*0378*/ 	.word	0x000000ff
        /*037c*/ 	.word	0x00000140
        /*0380*/ 	.short	0x0100
        /*0382*/ 	.byte	0x04
	.zero		1


	//   ....[40]....
        /*0384*/ 	.word	0x000009d0
        /*0388*/ 	.word	0x000000ff
        /*038c*/ 	.word	0x00000128
        /*0390*/ 	.short	0x0100
        /*0392*/ 	.byte	0x04
	.zero		1


	//   ....[41]....
        /*0394*/ 	.word	0x000009e0
        /*0398*/ 	.word	0x000000ff
        /*039c*/ 	.word	0x00000148
        /*03a0*/ 	.short	0x0100
        /*03a2*/ 	.byte	0x04
	.zero		1


	//   ....[42]....
        /*03a4*/ 	.word	0x00000ad0
        /*03a8*/ 	.word	0x000000ff
        /*03ac*/ 	.word	0x00000150
        /*03b0*/ 	.short	0x0100
        /*03b2*/ 	.byte	0x06
	.zero		1


	//   ....[43]....
        /*03b4*/ 	.word	0x00000ae0
        /*03b8*/ 	.word	0x000000ff
        /*03bc*/ 	.word	0x00000158
        /*03c0*/ 	.short	0x0100
        /*03c2*/ 	.byte	0x06
	.zero		1


	//   ....[44]....
        /*03c4*/ 	.word	0x00000c20
        /*03c8*/ 	.word	0x000000ff
        /*03cc*/ 	.word	0x00000160
        /*03d0*/ 	.short	0x0100
        /*03d2*/ 	.byte	0x06
	.zero		1


	//   ....[45]....
        /*03d4*/ 	.word	0x00000c30
        /*03d8*/ 	.word	0x000000ff
        /*03dc*/ 	.word	0x00000168
        /*03e0*/ 	.short	0x0100
        /*03e2*/ 	.byte	0x06
	.zero		1


	//   ....[46]....
        /*03e4*/ 	.word	0x00000d60
        /*03e8*/ 	.word	0x000000ff
        /*03ec*/ 	.word	0x00000170
        /*03f0*/ 	.short	0x0100
        /*03f2*/ 	.byte	0x04
	.zero		1


	//   ....[47]....
        /*03f4*/ 	.word	0x00000d70
        /*03f8*/ 	.word	0x000000ff
        /*03fc*/ 	.word	0x00000180
        /*0400*/ 	.short	0x0100
        /*0402*/ 	.byte	0x04
	.zero		1


	//   ....[48]....
        /*0404*/ 	.word	0x00000d80
        /*0408*/ 	.word	0x000000ff
        /*040c*/ 	.word	0x00000178
        /*0410*/ 	.short	0x0100
        /*0412*/ 	.byte	0x04
	.zero		1


	//   ....[49]....
        /*0414*/ 	.word	0x00000d90
        /*0418*/ 	.word	0x000000ff
        /*041c*/ 	.word	0x00000188
        /*0420*/ 	.short	0x0100
        /*0422*/ 	.byte	0x04
	.zero		1


	//   ....[50]....
        /*0424*/ 	.word	0x000018e0
        /*0428*/ 	.word	0x000000ff
        /*042c*/ 	.word	0x00000088
        /*0430*/ 	.short	0x010a
        /*0432*/ 	.byte	0x04
	.zero		1


	//   ....[51]....
        /*0434*/ 	.word	0x00001bf0
        /*0438*/ 	.word	0x000000ff
        /*043c*/ 	.word	0x00000088
        /*0440*/ 	.short	0x010a
        /*0442*/ 	.byte	0x11
	.zero		1


	//   ....[52]....
        /*0444*/ 	.word	0x00001d80
        /*0448*/ 	.word	0x000000ff
        /*044c*/ 	.word	0x00000088
        /*0450*/ 	.short	0x010a
        /*0452*/ 	.byte	0x08
	.zero		1


	//   ....[53]....
        /*0454*/ 	.word	0x00002040
        /*0458*/ 	.word	0x000000ff
        /*045c*/ 	.word	0x00000158
        /*0460*/ 	.short	0x0101
        /*0462*/ 	.byte	0x29
	.zero		1


	//   ....[54]....
        /*0464*/ 	.word	0x00002060
        /*0468*/ 	.word	0x000000ff
        /*046c*/ 	.word	0x00000088
        /*0470*/ 	.short	0x010a
        /*0472*/ 	.byte	0x04
	.zero		1


	//   ....[55]....
        /*0474*/ 	.word	0x00002340
        /*0478*/ 	.word	0x000000ff
        /*047c*/ 	.word	0x00000088
        /*0480*/ 	.short	0x010a
        /*0482*/ 	.byte	0x09
	.zero		1


	//   ....[56]....
        /*0484*/ 	.word	0x000024d0
        /*0488*/ 	.word	0x000000ff
        /*048c*/ 	.word	0x00000088
        /*0490*/ 	.short	0x010a
        /*0492*/ 	.byte	0x08
	.zero		1


	//   ....[57]....
        /*0494*/ 	.word	0x000027e0
        /*0498*/ 	.word	0x000000ff
        /*049c*/ 	.word	0x00000160
        /*04a0*/ 	.short	0x010a
        /*04a2*/ 	.byte	0x29
	.zero		1


	//   ....[58]....
        /*04a4*/ 	.word	0x000028a0
        /*04a8*/ 	.word	0x000000ff
        /*04ac*/ 	.word	0x00000000
        /*04b0*/ 	.short	0x0101
        /*04b2*/ 	.byte	0x04
	.zero		1


	//   ....[59]....
        /*04b4*/ 	.word	0x00002e90
        /*04b8*/ 	.word	0x000000ff
        /*04bc*/ 	.word	0x00000000
        /*04c0*/ 	.short	0x010a
        /*04c2*/ 	.byte	0x04
	.zero		1


	//   ....[60]....
        /*04c4*/ 	.word	0x00002f20
        /*04c8*/ 	.word	0x000000ff
        /*04cc*/ 	.word	0x00000000
        /*04d0*/ 	.short	0x010a
        /*04d2*/ 	.byte	0x05
	.zero		1


	//   ....[61]....
        /*04d4*/ 	.word	0x00002fb0
        /*04d8*/ 	.word	0x000000ff
        /*04dc*/ 	.word	0x00000000
        /*04e0*/ 	.short	0x010a
        /*04e2*/ 	.byte	0x05
	.zero		1


	//   ....[62]....
        /*04e4*/ 	.word	0x00003040
        /*04e8*/ 	.word	0x000000ff
        /*04ec*/ 	.word	0x00000000
        /*04f0*/ 	.short	0x010a
        /*04f2*/ 	.byte	0x05
	.zero		1


	//   ....[63]....
        /*04f4*/ 	.word	0x000030d0
        /*04f8*/ 	.word	0x000000ff
        /*04fc*/ 	.word	0x00000000
        /*0500*/ 	.short	0x010a
        /*0502*/ 	.byte	0x05
	.zero		1


	//   ....[64]....
        /*0504*/ 	.word	0x00003160
        /*0508*/ 	.word	0x000000ff
        /*050c*/ 	.word	0x00000000
        /*0510*/ 	.short	0x010a
        /*0512*/ 	.byte	0x05
	.zero		1


	//   ....[65]....
        /*0514*/ 	.word	0x000031f0
        /*0518*/ 	.word	0x000000ff
        /*051c*/ 	.word	0x00000000
        /*0520*/ 	.short	0x010a
        /*0522*/ 	.byte	0x05
	.zero		1


	//   ....[66]....
        /*0524*/ 	.word	0x00003280
        /*0528*/ 	.word	0x000000ff
        /*052c*/ 	.word	0x00000000
        /*0530*/ 	.short	0x010a
        /*0532*/ 	.byte	0x05
	.zero		1


	//   ....[67]....
        /*0534*/ 	.word	0x00003310
        /*0538*/ 	.word	0x000000ff
        /*053c*/ 	.word	0x00000000
        /*0540*/ 	.short	0x010a
        /*0542*/ 	.byte	0x05
	.zero		1


	//   ....[68]....
        /*0544*/ 	.word	0x000033a0
        /*0548*/ 	.word	0x000000ff
        /*054c*/ 	.word	0x00000000
        /*0550*/ 	.short	0x010a
        /*0552*/ 	.byte	0x05
	.zero		1


	//   ....[69]....
        /*0554*/ 	.word	0x00003430
        /*0558*/ 	.word	0x000000ff
        /*055c*/ 	.word	0x00000000
        /*0560*/ 	.short	0x010a
        /*0562*/ 	.byte	0x05
	.zero		1


	//   ....[70]....
        /*0564*/ 	.word	0x000034c0
        /*0568*/ 	.word	0x000000ff
        /*056c*/ 	.word	0x00000000
        /*0570*/ 	.short	0x010a
        /*0572*/ 	.byte	0x05
	.zero		1


	//   ....[71]....
        /*0574*/ 	.word	0x00003550
        /*0578*/ 	.word	0x000000ff
        /*057c*/ 	.word	0x00000000
        /*0580*/ 	.short	0x010a
        /*0582*/ 	.byte	0x05
	.zero		1


	//   ....[72]....
        /*0584*/ 	.word	0x000035e0
        /*0588*/ 	.word	0x000000ff
        /*058c*/ 	.word	0x00000000
        /*0590*/ 	.short	0x010a
        /*0592*/ 	.byte	0x05
	.zero		1


	//   ....[73]....
        /*0594*/ 	.word	0x00003670
        /*0598*/ 	.word	0x000000ff
        /*059c*/ 	.word	0x00000000
        /*05a0*/ 	.short	0x010a
        /*05a2*/ 	.byte	0x05
	.zero		1


	//   ....[74]....
        /*05a4*/ 	.word	0x00003700
        /*05a8*/ 	.word	0x000000ff
        /*05ac*/ 	.word	0x00000000
        /*05b0*/ 	.short	0x010a
        /*05b2*/ 	.byte	0x05
	.zero		1


	//   ....[75]....
        /*05b4*/ 	.word	0x000037a0
        /*05b8*/ 	.word	0x00000000
        /*05bc*/ 	.word	0x00000000
        /*05c0*/ 	.short	0x010a
        /*05c2*/ 	.byte	0xff
	.zero		1


	//   ....[76]....
        /*05c4*/ 	.word	0x000038f0
        /*05c8*/ 	.word	0x000000ff
        /*05cc*/ 	.word	0x00000168
        /*05d0*/ 	.short	0x010a
        /*05d2*/ 	.byte	0x04
	.zero		1


	//   ....[77]....
        /*05d4*/ 	.word	0x00003990
        /*05d8*/ 	.word	0x000000ff
        /*05dc*/ 	.word	0x00000160
        /*05e0*/ 	.short	0x010a
        /*05e2*/ 	.byte	0x04
	.zero		1


	//   ....[78]....
        /*05e4*/ 	.word	0x00003a30
        /*05e8*/ 	.word	0x000000ff
        /*05ec*/ 	.word	0x00000000
        /*05f0*/ 	.short	0x0101
        /*05f2*/ 	.byte	0x05
	.zero		1


	//   ....[79]....
        /*05f4*/ 	.word	0x00003a70
        /*05f8*/ 	.word	0x000000ff
        /*05fc*/ 	.word	0x00000168
        /*0600*/ 	.short	0x0106
        /*0602*/ 	.byte	0x04
	.zero		1


	//   ....[80]....
        /*0604*/ 	.word	0x00003ab0
        /*0608*/ 	.word	0x00000000
        /*060c*/ 	.word	0x00000168
        /*0610*/ 	.short	0x010a
        /*0612*/ 	.byte	0xff
	.zero		1


	//   ....[81]....
        /*0614*/ 	.word	0x00004000
        /*0618*/ 	.word	0x000000ff
        /*061c*/ 	.word	0x00000160
        /*0620*/ 	.short	0x010a
        /*0622*/ 	.byte	0x12
	.zero		1


	//   ....[82]....
        /*0624*/ 	.word	0x000040b0
        /*0628*/ 	.word	0x000000ff
        /*062c*/ 	.word	0x00000000
        /*0630*/ 	.short	0x0101
        /*0632*/ 	.byte	0x1c
	.zero		1


	//   ....[83]....
        /*0634*/ 	.word	0x000040c0
        /*0638*/ 	.word	0x000000ff
        /*063c*/ 	.word	0x00000180
        /*0640*/ 	.short	0x010a
        /*0642*/ 	.byte	0x17
	.zero		1


	//   ....[84]....
        /*0644*/ 	.word	0x00004180
        /*0648*/ 	.word	0x000000ff
        /*064c*/ 	.word	0x00000000
        /*0650*/ 	.short	0x010a
        /*0652*/ 	.byte	0x04
	.zero		1


	//   ....[85]....
        /*0654*/ 	.word	0x000041c0
        /*0658*/ 	.word	0x000000ff
        /*065c*/ 	.word	0x00000000
        /*0660*/ 	.short	0x010a
        /*0662*/ 	.byte	0x10
	.zero		1


	//   ....[86]....
        /*0664*/ 	.word	0x00004300
        /*0668*/ 	.word	0x000000ff
        /*066c*/ 	.word	0x00000000
        /*0670*/ 	.short	0x010a
        /*0672*/ 	.byte	0x04
	.zero		1


	//   ....[87]....
        /*0674*/ 	.word	0x00004550
        /*0678*/ 	.word	0x000000ff
        /*067c*/ 	.word	0x00000000
        /*0680*/ 	.short	0x010a
        /*0682*/ 	.byte	0x04
	.zero		1


	//   ....[88]....
        /*0684*/ 	.word	0x000045e0
        /*0688*/ 	.word	0x000000ff
        /*068c*/ 	.word	0x00000000
        /*0690*/ 	.short	0x010a
        /*0692*/ 	.byte	0x04
	.zero		1


	//   ....[89]....
        /*0694*/ 	.word	0x00004bc0
        /*0698*/ 	.word	0x000000ff
        /*069c*/ 	.word	0x00000160
        /*06a0*/ 	.short	0x010a
        /*06a2*/ 	.byte	0x14
	.zero		1


	//   ....[90]....
        /*06a4*/ 	.word	0x00004c60
        /*06a8*/ 	.word	0x000000ff
        /*06ac*/ 	.word	0x00000000
        /*06b0*/ 	.short	0x0101
        /*06b2*/ 	.byte	0x2f
	.zero		1


	//   ....[91]....
        /*06b4*/ 	.word	0x000051b0
        /*06b8*/ 	.word	0x000000ff
        /*06bc*/ 	.word	0x00000158
        /*06c0*/ 	.short	0x010a
        /*06c2*/ 	.byte	0x14
	.zero		1


	//   ....[92]....
        /*06c4*/ 	.word	0x00005350
        /*06c8*/ 	.word	0x000000ff
        /*06cc*/ 	.word	0x00000130
        /*06d0*/ 	.short	0x010a
        /*06d2*/ 	.byte	0x14
	.zero		1


	//   ....[93]....
        /*06d4*/ 	.word	0x00005620
        /*06d8*/ 	.word	0x000000ff
        /*06dc*/ 	.word	0x00000110
        /*06e0*/ 	.short	0x010b
        /*06e2*/ 	.byte	0x14
	.zero		1


	//   ....[94]....
        /*06e4*/ 	.word	0x00005630
        /*06e8*/ 	.word	0x000000ff
        /*06ec*/ 	.word	0x00000000
        /*06f0*/ 	.short	0x0101
        /*06f2*/ 	.byte	0x34
	.zero		1


	//   ....[95]....
        /*06f4*/ 	.word	0x00005650
        /*06f8*/ 	.word	0x000000ff
        /*06fc*/ 	.word	0x00000138
        /*0700*/ 	.short	0x010a
        /*0702*/ 	.byte	0x14
	.zero		1


	//   ....[96]....
        /*0704*/ 	.word	0x000057a0
        /*0708*/ 	.word	0x000000ff
        /*070c*/ 	.word	0x00000118
        /*0710*/ 	.short	0x010b
        /*0712*/ 	.byte	0x14
	.zero		1


	//   ....[97]....
        /*0714*/ 	.word	0x000057b0
        /*0718*/ 	.word	0x000000ff
        /*071c*/ 	.word	0x00000000
        /*0720*/ 	.short	0x0101
        /*0722*/ 	.byte	0x32
	.zero		1


	//   ....[98]....
        /*0724*/ 	.word	0x000057d0
        /*0728*/ 	.word	0x000000ff
        /*072c*/ 	.word	0x00000140
        /*0730*/ 	.short	0x010a
        /*0732*/ 	.byte	0x14
	.zero		1


	//   ....[99]....
        /*0734*/ 	.word	0x00005940
        /*0738*/ 	.word	0x000000ff
        /*073c*/ 	.word	0x00000120
        /*0740*/ 	.short	0x010b
        /*0742*/ 	.byte	0x14
	.zero		1


	//   ....[100]....
        /*0744*/ 	.word	0x00005950
        /*0748*/ 	.word	0x000000ff
        /*074c*/ 	.word	0x00000000
        /*0750*/ 	.short	0x0101
        /*0752*/ 	.byte	0x31
	.zero		1


	//   ....[101]....
        /*0754*/ 	.word	0x00005960
        /*0758*/ 	.word	0x000000ff
        /*075c*/ 	.word	0x00000148
        /*0760*/ 	.short	0x010a
        /*0762*/ 	.byte	0x14
	.zero		1


	//   ....[102]....
        /*0764*/ 	.word	0x00005b10
        /*0768*/ 	.word	0x000000ff
        /*076c*/ 	.word	0x00000128
        /*0770*/ 	.short	0x010b
        /*0772*/ 	.byte	0x14
	.zero		1


	//   ....[103]....
        /*0774*/ 	.word	0x00005b20
        /*0778*/ 	.word	0x000000ff
        /*077c*/ 	.word	0x00000000
        /*0780*/ 	.short	0x0101
        /*0782*/ 	.byte	0x30
	.zero		1


	//   ....[104]....
        /*0784*/ 	.word	0x00005b50
        /*0788*/ 	.word	0x000000ff
        /*078c*/ 	.word	0x00000130
        /*0790*/ 	.short	0x010a
        /*0792*/ 	.byte	0x14
	.zero		1


	//   ....[105]....
        /*0794*/ 	.word	0x00005b70
        /*0798*/ 	.word	0x000000ff
        /*079c*/ 	.word	0x00000138
        /*07a0*/ 	.short	0x010a
        /*07a2*/ 	.byte	0x14
	.zero		1


	//   ....[106]....
        /*07a4*/ 	.word	0x00005b90
        /*07a8*/ 	.word	0x000000ff
        /*07ac*/ 	.word	0x00000140
        /*07b0*/ 	.short	0x010a
        /*07b2*/ 	.byte	0x14
	.zero		1


	//   ....[107]....
        /*07b4*/ 	.word	0x00005bd0
        /*07b8*/ 	.word	0x00000000
        /*07bc*/ 	.word	0x00000148
        /*07c0*/ 	.short	0x010a
        /*07c2*/ 	.byte	0xff
	.zero		1


	//   ....[108]....
        /*07c4*/ 	.word	0x00005f80
        /*07c8*/ 	.word	0x000000ff
        /*07cc*/ 	.word	0x00000160
        /*07d0*/ 	.short	0x010a
        /*07d2*/ 	.byte	0x31
	.zero		1


	//   ....[109]....
        /*07d4*/ 	.word	0x00006050
        /*07d8*/ 	.word	0x000000ff
        /*07dc*/ 	.word	0x00000000
        /*07e0*/ 	.short	0x0101
        /*07e2*/ 	.byte	0x04
	.zero		1


	//   ....[110]....
        /*07e4*/ 	.word	0x00006cd0
        /*07e8*/ 	.word	0x000000ff
        /*07ec*/ 	.word	0x00000110
        /*07f0*/ 	.short	0x010a
        /*07f2*/ 	.byte	0x31
	.zero		1


	//   ....[111]....
        /*07f4*/ 	.word	0x00006d60
        /*07f8*/ 	.word	0x00000046
        /*07fc*/ 	.word	0x00000170
        /*0800*/ 	.short	0x010a
        /*0802*/ 	.byte	0xff
	.zero		1


	//   ....[112]....
        /*0804*/ 	.word	0x00006f30
        /*0808*/ 	.word	0x000000ff
        /*080c*/ 	.word	0x00000110
        /*0810*/ 	.short	0x010a
        /*0812*/ 	.byte	0x31
	.zero		1


	//   ....[113]....
        /*0814*/ 	.word	0x00007010
        /*0818*/ 	.word	0x00000046
        /*081c*/ 	.word	0x00000170
        /*0820*/ 	.short	0x010a
        /*0822*/ 	.byte	0xff
	.zero		1


	//   ....[114]....
        /*0824*/ 	.word	0x00007770
        /*0828*/ 	.word	0x00000000
        /*082c*/ 	.word	0x00000000
        /*0830*/ 	.short	0x0101
        /*0832*/ 	.byte	0xff
	.zero		1


	//   ....[115]....
        /*0834*/ 	.word	0x00007780
        /*0838*/ 	.word	0x00000004
        /*083c*/ 	.word	0x00000110
        /*0840*/ 	.short	0x010a
        /*0842*/ 	.byte	0xff
	.zero		1


	//   ....[116]....
        /*0844*/ 	.word	0x00007840
        /*0848*/ 	.word	0x00000004
        /*084c*/ 	.word	0x00000110
        /*0850*/ 	.short	0x010a
        /*0852*/ 	.byte	0xff
	.zero		1


	//   ....[117]....
        /*0854*/ 	.word	0x00008020
        /*0858*/ 	.word	0x00000000
        /*085c*/ 	.word	0x00000000
        /*0860*/ 	.short	0x0101
        /*0862*/ 	.byte	0xff
	.zero		1


	//   ....[118]....
        /*0864*/ 	.word	0x00008040
        /*0868*/ 	.word	0x00000002
        /*086c*/ 	.word	0x00000110
        /*0870*/ 	.short	0x010a
        /*0872*/ 	.byte	0xff
	.zero		1


	//   ....[119]....
        /*0874*/ 	.word	0x000080f0
        /*0878*/ 	.word	0x00000002
        /*087c*/ 	.word	0x00000110
        /*0880*/ 	.short	0x010a
        /*0882*/ 	.byte	0xff
	.zero		1


	//   ....[120]....
        /*0884*/ 	.word	0x000088c0
        /*0888*/ 	.word	0x00000000
        /*088c*/ 	.word	0x00000000
        /*0890*/ 	.short	0x0101
        /*0892*/ 	.byte	0xff
	.zero		1


	//   ....[121]....
        /*0894*/ 	.word	0x000088e0
        /*0898*/ 	.word	0x00000003
        /*089c*/ 	.word	0x00000110
        /*08a0*/ 	.short	0x010a
        /*08a2*/ 	.byte	0xff
	.zero		1


	//   ....[122]....
        /*08a4*/ 	.word	0x00008990
        /*08a8*/ 	.word	0x00000003
        /*08ac*/ 	.word	0x00000110
        /*08b0*/ 	.short	0x010a
        /*08b2*/ 	.byte	0xff
	.zero		1


	//   ....[123]....
        /*08b4*/ 	.word	0x00008da0
        /*08b8*/ 	.word	0x000000ff
        /*08bc*/ 	.word	0x00000000
        /*08c0*/ 	.short	0x0101
        /*08c2*/ 	.byte	0x04
	.zero		1


	//   ....[124]....
        /*08c4*/ 	.word	0x000091d0
        /*08c8*/ 	.word	0x00000000
        /*08cc*/ 	.word	0x00000000
        /*08d0*/ 	.short	0x0101
        /*08d2*/ 	.byte	0xff
	.zero		1


	//   ....[125]....
        /*08d4*/ 	.word	0x00009450
        /*08d8*/ 	.word	0x000000ff
        /*08dc*/ 	.word	0x00000000
        /*08e0*/ 	.short	0x0101
        /*08e2*/ 	.byte	0x04
	.zero		1


	//   ....[126]....
        /*08e4*/ 	.word	0x00009480
        /*08e8*/ 	.word	0x00000000
        /*08ec*/ 	.word	0x00000088
        /*08f0*/ 	.short	0x010a
        /*08f2*/ 	.byte	0xff
	.zero		1


	//   ....[127]....
        /*08f4*/ 	.word	0x000094e0
        /*08f8*/ 	.word	0x00000000
        /*08fc*/ 	.word	0x00000088
        /*0900*/ 	.short	0x010a
        /*0902*/ 	.byte	0xff
	.zero		1


	//   ....[128]....
        /*0904*/ 	.word	0x00009540
        /*0908*/ 	.word	0x00000000
        /*090c*/ 	.word	0x00000160
        /*0910*/ 	.short	0x010a
        /*0912*/ 	.byte	0xff
	.zero		1


	//   ....[129]....
        /*0914*/ 	.word	0x000095a0
        /*0918*/ 	.word	0x00000000
        /*091c*/ 	.word	0x00000000
        /*0920*/ 	.short	0x010a
        /*0922*/ 	.byte	0xff
	.zero		1


	//   ....[130]....
        /*0924*/ 	.word	0x00009600
        /*0928*/ 	.word	0x00000000
        /*092c*/ 	.word	0x00000000
        /*0930*/ 	.short	0x010a
        /*0932*/ 	.byte	0xff
	.zero		1


	//   ....[131]....
        /*0934*/ 	.word	0x00009660
        /*0938*/ 	.word	0x00000000
        /*093c*/ 	.word	0x00000000
        /*0940*/ 	.short	0x010a
        /*0942*/ 	.byte	0xff
	.zero		1


	//   ....[132]....
        /*0944*/ 	.word	0x000096c0
        /*0948*/ 	.word	0x00000000
        /*094c*/ 	.word	0x00000000
        /*0950*/ 	.short	0x010a
        /*0952*/ 	.byte	0xff
	.zero		1


	//   ....[133]....
        /*0954*/ 	.word	0x00009720
        /*0958*/ 	.word	0x00000000
        /*095c*/ 	.word	0x00000000
        /*0960*/ 	.short	0x010a
        /*0962*/ 	.byte	0xff
	.zero		1


	//   ....[134]....
        /*0964*/ 	.word	0x00009780
        /*0968*/ 	.word	0x00000000
        /*096c*/ 	.word	0x00000000
        /*0970*/ 	.short	0x010a
        /*0972*/ 	.byte	0xff
	.zero		1


	//   ....[135]....
        /*0974*/ 	.word	0x000097e0
        /*0978*/ 	.word	0x00000000
        /*097c*/ 	.word	0x00000000
        /*0980*/ 	.short	0x010a
        /*0982*/ 	.byte	0xff
	.zero		1


	//   ....[136]....
        /*0984*/ 	.word	0x00009840
        /*0988*/ 	.word	0x00000000
        /*098c*/ 	.word	0x00000000
        /*0990*/ 	.short	0x010a
        /*0992*/ 	.byte	0xff
	.zero		1


	//   ....[137]....
        /*0994*/ 	.word	0x000098a0
        /*0998*/ 	.word	0x00000000
        /*099c*/ 	.word	0x00000000
        /*09a0*/ 	.short	0x010a
        /*09a2*/ 	.byte	0xff
	.zero		1


	//   ....[138]....
        /*09a4*/ 	.word	0x00009900
        /*09a8*/ 	.word	0x00000000
        /*09ac*/ 	.word	0x00000000
        /*09b0*/ 	.short	0x010a
        /*09b2*/ 	.byte	0xff
	.zero		1


	//   ....[139]....
        /*09b4*/ 	.word	0x00009960
        /*09b8*/ 	.word	0x00000000
        /*09bc*/ 	.word	0x00000000
        /*09c0*/ 	.short	0x010a
        /*09c2*/ 	.byte	0xff
	.zero		1


	//   ....[140]....
        /*09c4*/ 	.word	0x000099c0
        /*09c8*/ 	.word	0x00000000
        /*09cc*/ 	.word	0x00000000
        /*09d0*/ 	.short	0x010a
        /*09d2*/ 	.byte	0xff
	.zero		1


	//   ....[141]....
        /*09d4*/ 	.word	0x00009a20
        /*09d8*/ 	.word	0x00000000
        /*09dc*/ 	.word	0x00000000
        /*09e0*/ 	.short	0x010a
        /*09e2*/ 	.byte	0xff
	.zero		1


	//   ....[142]....
        /*09e4*/ 	.word	0x00009a80
        /*09e8*/ 	.word	0x00000000
        /*09ec*/ 	.word	0x00000000
        /*09f0*/ 	.short	0x010a
        /*09f2*/ 	.byte	0xff
	.zero		1


	//   ....[143]....
        /*09f4*/ 	.word	0x00009ae0
        /*09f8*/ 	.word	0x00000000
        /*09fc*/ 	.word	0x00000000
        /*0a00*/ 	.short	0x010a
        /*0a02*/ 	.byte	0xff
	.zero		1


	//   ....[144]....
        /*0a04*/ 	.word	0x00009b40
        /*0a08*/ 	.word	0x00000000
        /*0a0c*/ 	.word	0x00000000
        /*0a10*/ 	.short	0x010a
        /*0a12*/ 	.byte	0xff
	.zero		1


	//   ....[145]....
        /*0a14*/ 	.word	0x00009ba0
        /*0a18*/ 	.word	0x00000004
        /*0a1c*/ 	.word	0x00000168
        /*0a20*/ 	.short	0x010a
        /*0a22*/ 	.byte	0xff
	.zero		1


	//   ....[146]....
        /*0a24*/ 	.word	0x00009c00
        /*0a28*/ 	.word	0x00000004
        /*0a2c*/ 	.word	0x00000160
        /*0a30*/ 	.short	0x010a
        /*0a32*/ 	.byte	0xff
	.zero		1


	//   ....[147]....
        /*0a34*/ 	.word	0x00009c60
        /*0a38*/ 	.word	0x00000002
        /*0a3c*/ 	.word	0x00000160
        /*0a40*/ 	.short	0x010a
        /*0a42*/ 	.byte	0xff
	.zero		1


	//   ....[148]....
        /*0a44*/ 	.word	0x00009cc0
        /*0a48*/ 	.word	0x00000004
        /*0a4c*/ 	.word	0x00000180
        /*0a50*/ 	.short	0x010a
        /*0a52*/ 	.byte	0xff
	.zero		1


	//   ....[149]....
        /*0a54*/ 	.word	0x00009d20
        /*0a58*/ 	.word	0x00000002
        /*0a5c*/ 	.word	0x00000000
        /*0a60*/ 	.short	0x010a
        /*0a62*/ 	.byte	0xff
	.zero		1


	//   ....[150]....
        /*0a64*/ 	.word	0x00009d80
        /*0a68*/ 	.word	0x00000002
        /*0a6c*/ 	.word	0x00000000
        /*0a70*/ 	.short	0x010a
        /*0a72*/ 	.byte	0xff
	.zero		1


	//   ....[151]....
        /*0a74*/ 	.word	0x00009de0
        /*0a78*/ 	.word	0x00000002
        /*0a7c*/ 	.word	0x00000000
        /*0a80*/ 	.short	0x010a
        /*0a82*/ 	.byte	0xff
	.zero		1


	//   ....[152]....
        /*0a84*/ 	.word	0x00009e40
        /*0a88*/ 	.word	0x00000000
        /*0a8c*/ 	.word	0x00000160
        /*0a90*/ 	.short	0x010a
        /*0a92*/ 	.byte	0xff
	.zero		1


	//   ....[153]....
        /*0a94*/ 	.word	0x00009ea0
        /*0a98*/ 	.word	0x00000000
        /*0a9c*/ 	.word	0x00000158
        /*0aa0*/ 	.short	0x010a
        /*0aa2*/ 	.byte	0xff
	.zero		1


	//   ....[154]....
        /*0aa4*/ 	.word	0x00009f00
        /*0aa8*/ 	.word	0x00000002
        /*0aac*/ 	.word	0x00000130
        /*0ab0*/ 	.short	0x010a
        /*0ab2*/ 	.byte	0xff
	.zero		1


	//   ....[155]....
        /*0ab4*/ 	.word	0x00009f60
        /*0ab8*/ 	.word	0x00000002
        /*0abc*/ 	.word	0x00000138
        /*0ac0*/ 	.short	0x010a
        /*0ac2*/ 	.byte	0xff
	.zero		1


	//   ....[156]....
        /*0ac4*/ 	.word	0x00009fc0
        /*0ac8*/ 	.word	0x00000002
        /*0acc*/ 	.word	0x00000140
        /*0ad0*/ 	.short	0x010a
        /*0ad2*/ 	.byte	0xff
	.zero		1


	//   ....[157]....
        /*0ad4*/ 	.word	0x0000a020
        /*0ad8*/ 	.word	0x00000000
        /*0adc*/ 	.word	0x00000148
        /*0ae0*/ 	.short	0x010a
        /*0ae2*/ 	.byte	0xff
	.zero		1


	//   ....[158]....
        /*0ae4*/ 	.word	0x0000a080
        /*0ae8*/ 	.word	0x00000000
        /*0aec*/ 	.word	0x00000130
        /*0af0*/ 	.short	0x010a
        /*0af2*/ 	.byte	0xff
	.zero		1


	//   ....[159]....
        /*0af4*/ 	.word	0x0000a0e0
        /*0af8*/ 	.word	0x00000000
        /*0afc*/ 	.word	0x00000138
        /*0b00*/ 	.short	0x010a
        /*0b02*/ 	.byte	0xff
	.zero		1


	//   ....[160]....
        /*0b04*/ 	.word	0x0000a140
        /*0b08*/ 	.word	0x00000000
        /*0b0c*/ 	.word	0x00000140
        /*0b10*/ 	.short	0x010a
        /*0b12*/ 	.byte	0xff
	.zero		1


	//   ....[161]....
        /*0b14*/ 	.word	0x0000a1a0
        /*0b18*/ 	.word	0x00000000
        /*0b1c*/ 	.word	0x00000160
        /*0b20*/ 	.short	0x010a
        /*0b22*/ 	.byte	0xff
	.zero		1


	//   ....[162]....
        /*0b24*/ 	.word	0x0000a200
        /*0b28*/ 	.word	0x00000002
        /*0b2c*/ 	.word	0x00000110
        /*0b30*/ 	.short	0x010a
        /*0b32*/ 	.byte	0xff
	.zero		1


	//   ....[163]....
        /*0b34*/ 	.word	0x0000a250
        /*0b38*/ 	.word	0x00000046
        /*0b3c*/ 	.word	0x00000170
        /*0b40*/ 	.short	0x010a
        /*0b42*/ 	.byte	0xff
	.zero		1


	//   ....[164]....
        /*0b44*/ 	.word	0x0000a2a0
        /*0b48*/ 	.word	0x00000004
        /*0b4c*/ 	.word	0x00000110
        /*0b50*/ 	.short	0x010a
        /*0b52*/ 	.byte	0xff
	.zero		1


	//   ....[165]....
        /*0b54*/ 	.word	0x0000a2f0
        /*0b58*/ 	.word	0x00000002
        /*0b5c*/ 	.word	0x00000110
        /*0b60*/ 	.short	0x010a
        /*0b62*/ 	.byte	0xff
	.zero		1


	//   ....[166]....
        /*0b64*/ 	.word	0x0000a340
        /*0b68*/ 	.word	0x00000003
        /*0b6c*/ 	.word	0x00000110
        /*0b70*/ 	.short	0x010a
        /*0b72*/ 	.byte	0xff
	.zero		1


	//----- nvinfo : EIATTR_NUM_MBARRIERS
	.align		4
.L_47:
        /*0b74*/ 	.byte	0x03, 0x38
        /*0b76*/ 	.short	0x0032


	//----- nvinfo : EIATTR_EXIT_INSTR_OFFSETS
	.align		4
        /*0b78*/ 	.byte	0x04, 0x1c
        /*0b7a*/ 	.short	(.L_49 - .L_48)


	//   ....[0]....
.L_48:
        /*0b7c*/ 	.word	0x000037d0


	//   ....[1]....
        /*0b80*/ 	.word	0x00003a80


	//   ....[2]....
        /*0b84*/ 	.word	0x00003ae0


	//   ....[3]....
        /*0b88*/ 	.word	0x00004850


	//   ....[4]....
        /*0b8c*/ 	.word	0x00005c00


	//   ....[5]....
        /*0b90*/ 	.word	0x00005c40


	//   ....[6]....
        /*0b94*/ 	.word	0x00009330


	//   ....[7]....
        /*0b98*/ 	.word	0x000093b0


	//   ....[8]....
        /*0b9c*/ 	.word	0x000093e0


	//   ....[9]....
        /*0ba0*/ 	.word	0x00009460


	//----- nvinfo : EIATTR_MAX_THREADS
	.align		4
.L_49:
        /*0ba4*/ 	.byte	0x04, 0x05
        /*0ba6*/ 	.short	(.L_51 - .L_50)
.L_50:
        /*0ba8*/ 	.word	0x00000100
        /*0bac*/ 	.word	0x00000001
        /*0bb0*/ 	.word	0x00000001


	//----- nvinfo : EIATTR_CRS_STACK_SIZE
	.align		4
.L_51:
        /*0bb4*/ 	.byte	0x04, 0x1e
        /*0bb6*/ 	.short	(.L_53 - .L_52)
.L_52:
        /*0bb8*/ 	.word	0x00000000


	//----- nvinfo : EIATTR_CBANK_PARAM_SIZE
	.align		4
.L_53:
        /*0bbc*/ 	.byte	0x03, 0x19
        /*0bbe*/ 	.short	0x0900


	//----- nvinfo : EIATTR_PARAM_CBANK
	.align		4
        /*0bc0*/ 	.byte	0x04, 0x0a
        /*0bc2*/ 	.short	(.L_55 - .L_54)
	.align		4
.L_54:
        /*0bc4*/ 	.word	index@(.nv.constant0._ZN7cutlass13device_kernelINS_4conv6kernel13ConvUniversalINS1_16ConvProblemShapeILNS1_8OperatorE1ELi3EEENS1_10collective14CollectiveConvINS1_47MainloopSm100TmaUmmaWarpSpecializedImplicitGemmILS5_1ELi17ELi3ELi1ELi2EN4cute5tupleIJNSA_1CILi2EEENSC_ILi1EEESE_EEEEENSB_IJNSC_ILi64EEENSC_ILi128EEENSB_IJNSC_ILi32EEEEEEEEENS_6half_tESM_NSA_8TiledMMAINSA_8MMA_AtomIJNSA_20SM100_MMA_F16BF16_SSISM_SM_fLi64ELi128ELNSA_4UMMA5MajorE0ELSR_1ELNSQ_7ScaleInE0ELSS_0EEEEEENSA_6LayoutINSB_IJSE_SE_SE_EEENSB_IJNSC_ILi0EEESX_SX_EEEEENSB_IJNSA_10UnderscoreES10_S10_EEEEENS7_6detail27Sm100ImplicitGemmTileTraitsINSA_20SM90_TMA_LOAD_IM2COLENSA_14ComposedLayoutINSA_7SwizzleILi2ELi4ELi3EEENSA_18smem_ptr_flag_bitsILi16EEENSV_INSB_IJNSC_ILi8EEESJ_EEENSB_IJSJ_SE_EEEEEEEvEENS14_INSA_23SM90_TMA_LOAD_MULTICASTENS16_INS17_ILi3ELi4ELi3EEES1A_NSV_INSB_IJSH_S1B_EEENSB_IJSE_SH_EEEEEEEvEEEENS_8epilogue10collective18CollectiveEpilogueINS1P_23Sm100TmaWarpSpecializedILi4ELi2ELi16ELb1ELb0EEEJSL_NSB_IJNSV_ISH_SE_EENSV_ISJ_SE_EEEEESM_NSB_IJNSB_IJllllEEESE_SX_EEESM_S1Y_NS1P_6fusion15FusionCallbacksIS1T_NS1Z_17LinearCombinationISM_fSM_fLNS_15FloatRoundStyleE2EEESL_S1W_JEEENSA_5SM1004TMEM4LOAD26SM100_TMEM_LOAD_16dp256b4xES15_S1F_NSA_17SM75_U32x4_LDSM_NENSA_21SM90_TMA_STORE_IM2COLES1F_NSA_17SM90_U32x4_STSM_NENSA_39AutoVectorizingCopyWithAssumedAlignmentILi128EEEEEEvvEEEEvNT_6ParamsE)
        /*0bc8*/ 	.short	0x0380
        /*0bca*/ 	.short	0x0900


	//----- nvinfo : EIATTR_SW_WAR
	.align		4
.L_55:
        /*0bcc*/ 	.byte	0x04, 0x36
        /*0bce*/ 	.short	(.L_57 - .L_56)
.L_56:
        /*0bd0*/ 	.word	0x00000008
.L_57:


//--------------------- .nv.callgraph             --------------------------
	.section	.nv.callgraph,"",@"SHT_CUDA_CALLGRAPH"
	.align	4
	.sectionentsize	8
	.align		4
        /*0000*/ 	.word	0x00000000
	.align		4
        /*0004*/ 	.word	0xffffffff
	.align		4
        /*0008*/ 	.word	index@(_ZN7cutlass13device_kernelINS_4conv6kernel13ConvUniversalINS1_16ConvProblemShapeILNS1_8OperatorE1ELi3EEENS1_10collective14CollectiveConvINS1_47MainloopSm100TmaUmmaWarpSpecializedImplicitGemmILS5_1ELi17ELi3ELi1ELi2EN4cute5tupleIJNSA_1CILi2EEENSC_ILi1EEESE_EEEEENSB_IJNSC_ILi64EEENSC_ILi128EEENSB_IJNSC_ILi32EEEEEEEEENS_6half_tESM_NSA_8TiledMMAINSA_8MMA_AtomIJNSA_20SM100_MMA_F16BF16_SSISM_SM_fLi64ELi128ELNSA_4UMMA5MajorE0ELSR_1ELNSQ_7ScaleInE0ELSS_0EEEEEENSA_6LayoutINSB_IJSE_SE_SE_EEENSB_IJNSC_ILi0EEESX_SX_EEEEENSB_IJNSA_10UnderscoreES10_S10_EEEEENS7_6detail27Sm100ImplicitGemmTileTraitsINSA_20SM90_TMA_LOAD_IM2COLENSA_14ComposedLayoutINSA_7SwizzleILi2ELi4ELi3EEENSA_18smem_ptr_flag_bitsILi16EEENSV_INSB_IJNSC_ILi8EEESJ_EEENSB_IJSJ_SE_EEEEEEEvEENS14_INSA_23SM90_TMA_LOAD_MULTICASTENS16_INS17_ILi3ELi4ELi3EEES1A_NSV_INSB_IJSH_S1B_EEENSB_IJSE_SH_EEEEEEEvEEEENS_8epilogue10collective18CollectiveEpilogueINS1P_23Sm100TmaWarpSpecializedILi4ELi2ELi16ELb1ELb0EEEJSL_NSB_IJNSV_ISH_SE_EENSV_ISJ_SE_EEEEESM_NSB_IJNSB_IJllllEEESE_SX_EEESM_S1Y_NS1P_6fusion15FusionCallbacksIS1T_NS1Z_17LinearCombinationISM_fSM_fLNS_15FloatRoundStyleE2EEESL_S1W_JEEENSA_5SM1004TMEM4LOAD26SM100_TMEM_LOAD_16dp256b4xES15_S1F_NSA_17SM75_U32x4_LDSM_NENSA_21SM90_TMA_STORE_IM2COLES1F_NSA_17SM90_U32x4_STSM_NENSA_39AutoVectorizingCopyWithAssumedAlignmentILi128EEEEEEvvEEEEvNT_6ParamsE)
	.align		4
        /*000c*/ 	.word	index@(__assertfail)
	.align		4
        /*0010*/ 	.word	0x00000000
	.align		4
        /*0014*/ 	.word	0xfffffffe
	.align		4
        /*0018*/ 	.word	0x00000000
	.align		4
        /*001c*/ 	.word	0xfffffffd
	.align		4
        /*0020*/ 	.word	0x00000000
	.align		4
        /*0024*/ 	.word	0xfffffffc


//--------------------- .nv.constant4             --------------------------
	.section	.nv.constant4,"a",@progbits
	.align	8
	.align		8
.nv.constant4:
        /*0000*/ 	.dword	__assertfail
	.align		8
        /*0008*/ 	.dword	__unnamed_1
	.align		8
        /*0010*/ 	.dword	__unnamed_2
	.align		8
        /*0018*/ 	.dword	_ZN39_INTERNAL_cfb09186_4_k_cu_35a17008_32174cuda3std3__45__cpo5beginE
	.align		8
        /*0020*/ 	.dword	_ZN39_INTERNAL_cfb09186_4_k_cu_35a17008_32174cuda3std3__45__cpo3endE
	.align		8
        /*0028*/ 	.dword	_ZN39_INTERNAL_cfb09186_4_k_cu_35a17008_32174cuda3std3__45__cpo6cbeginE
	.align		8
        /*0030*/ 	.dword	_ZN39_INTERNAL_cfb09186_4_k_cu_35a17008_32174cuda3std3__45__cpo4cendE
	.align		8
        /*0038*/ 	.dword	_ZN39_INTERNAL_cfb09186_4_k_cu_35a17008_32174cuda3std3__441_GLOBAL__N__cfb09186_4_k_cu_35a17008_32176ignoreE
	.align		8
        /*0040*/ 	.dword	_ZN39_INTERNAL_cfb09186_4_k_cu_35a17008_32174cuda3std3__419piecewise_constructE
	.align		8
        /*0048*/ 	.dword	_ZN39_INTERNAL_cfb09186_4_k_cu_35a17008_32174cuda3std3__48in_placeE
	.align		8
        /*0050*/ 	.dword	_ZN39_INTERNAL_cfb09186_4_k_cu_35a17008_32174cuda3std6ranges3__45__cpo4swapE
	.align		8
        /*0058*/ 	.dword	_ZN39_INTERNAL_cfb09186_4_k_cu_35a17008_32174cuda3std6ranges3__45__cpo9iter_moveE
	.align		8
        /*0060*/ 	.dword	_ZN39_INTERNAL_cfb09186_4_k_cu_35a17008_32174cute7productE
	.align		8
        /*0068*/ 	.dword	_ZN39_INTERNAL_cfb09186_4_k_cu_35a17008_32174cute1_E
	.align		8
        /*0070*/ 	.dword	$str$27
	.align		8
        /*0078*/ 	.dword	$str$28
	.align		8
        /*0080*/ 	.dword	$str$29
	.align		8
        /*0088*/ 	.dword	$str$30


//--------------------- .text._ZN7cutlass13device_kernelINS_4conv6kernel13ConvUniversalINS1_16ConvProblemShapeILNS1_8OperatorE1ELi3EEENS1_10collective14CollectiveConvINS1_47MainloopSm100TmaUmmaWarpSpecializedImplicitGemmILS5_1ELi17ELi3ELi1ELi2EN4cute5tupleIJNSA_1CILi2EEENSC_ILi1EEESE_EEEEENSB_IJNSC_ILi64EEENSC_ILi128EEENSB_IJNSC_ILi32EEEEEEEEENS_6half_tESM_NSA_8TiledMMAINSA_8MMA_AtomIJNSA_20SM100_MMA_F16BF16_SSISM_SM_fLi64ELi128ELNSA_4UMMA5MajorE0ELSR_1ELNSQ_7ScaleInE0ELSS_0EEEEEENSA_6LayoutINSB_IJSE_SE_SE_EEENSB_IJNSC_ILi0EEESX_SX_EEEEENSB_IJNSA_10UnderscoreES10_S10_EEEEENS7_6detail27Sm100ImplicitGemmTileTraitsINSA_20SM90_TMA_LOAD_IM2COLENSA_14ComposedLayoutINSA_7SwizzleILi2ELi4ELi3EEENSA_18smem_ptr_flag_bitsILi16EEENSV_INSB_IJNSC_ILi8EEESJ_EEENSB_IJSJ_SE_EEEEEEEvEENS14_INSA_23SM90_TMA_LOAD_MULTICASTENS16_INS17_ILi3ELi4ELi3EEES1A_NSV_INSB_IJSH_S1B_EEENSB_IJSE_SH_EEEEEEEvEEEENS_8epilogue10collective18CollectiveEpilogueINS1P_23Sm100TmaWarpSpecializedILi4ELi2ELi16ELb1ELb0EEEJSL_NSB_IJNSV_ISH_SE_EENSV_ISJ_SE_EEEEESM_NSB_IJNSB_IJllllEEESE_SX_EEESM_S1Y_NS1P_6fusion15FusionCallbacksIS1T_NS1Z_17LinearCombinationISM_fSM_fLNS_15FloatRoundStyleE2EEESL_S1W_JEEENSA_5SM1004TMEM4LOAD26SM100_TMEM_LOAD_16dp256b4xES15_S1F_NSA_17SM75_U32x4_LDSM_NENSA_21SM90_TMA_STORE_IM2COLES1F_NSA_17SM90_U32x4_STSM_NENSA_39AutoVectorizingCopyWithAssumedAlignmentILi128EEEEEEvvEEEEvNT_6ParamsE --------------------------
	.section	.text._ZN7cutlass13device_kernelINS_4conv6kernel13ConvUniversalINS1_16ConvProblemShapeILNS1_8OperatorE1ELi3EEENS1_10collective14CollectiveConvINS1_47MainloopSm100TmaUmmaWarpSpecializedImplicitGemmILS5_1ELi17ELi3ELi1ELi2EN4cute5tupleIJNSA_1CILi2EEENSC_ILi1EEESE_EEEEENSB_IJNSC_ILi64EEENSC_ILi128EEENSB_IJNSC_ILi32EEEEEEEEENS_6half_tESM_NSA_8TiledMMAINSA_8MMA_AtomIJNSA_20SM100_MMA_F16BF16_SSISM_SM_fLi64ELi128ELNSA_4UMMA5MajorE0ELSR_1ELNSQ_7ScaleInE0ELSS_0EEEEEENSA_6LayoutINSB_IJSE_SE_SE_EEENSB_IJNSC_ILi0EEESX_SX_EEEEENSB_IJNSA_10UnderscoreES10_S10_EEEEENS7_6detail27Sm100ImplicitGemmTileTraitsINSA_20SM90_TMA_LOAD_IM2COLENSA_14ComposedLayoutINSA_7SwizzleILi2ELi4ELi3EEENSA_18smem_ptr_flag_bitsILi16EEENSV_INSB_IJNSC_ILi8EEESJ_EEENSB_IJSJ_SE_EEEEEEEvEENS14_INSA_23SM90_TMA_LOAD_MULTICASTENS16_INS17_ILi3ELi4ELi3EEES1A_NSV_INSB_IJSH_S1B_EEENSB_IJSE_SH_EEEEEEEvEEEENS_8epilogue10collective18CollectiveEpilogueINS1P_23Sm100TmaWarpSpecializedILi4ELi2ELi16ELb1ELb0EEEJSL_NSB_IJNSV_ISH_SE_EENSV_ISJ_SE_EEEEESM_NSB_IJNSB_IJllllEEESE_SX_EEESM_S1Y_NS1P_6fusion15FusionCallbacksIS1T_NS1Z_17LinearCombinationISM_fSM_fLNS_15FloatRoundStyleE2EEESL_S1W_JEEENSA_5SM1004TMEM4LOAD26SM100_TMEM_LOAD_16dp256b4xES15_S1F_NSA_17SM75_U32x4_LDSM_NENSA_21SM90_TMA_STORE_IM2COLES1F_NSA_17SM90_U32x4_STSM_NENSA_39AutoVectorizingCopyWithAssumedAlignmentILi128EEEEEEvvEEEEvNT_6ParamsE,"ax",@progbits
	.align	128
.text._ZN7cutlass13device_kernelINS_4conv6kernel13ConvUniversalINS1_16ConvProblemShapeILNS1_8OperatorE1ELi3EEENS1_10collective14CollectiveConvINS1_47MainloopSm100TmaUmmaWarpSpecializedImplicitGemmILS5_1ELi17ELi3ELi1ELi2EN4cute5tupleIJNSA_1CILi2EEENSC_ILi1EEESE_EEEEENSB_IJNSC_ILi64EEENSC_ILi128EEENSB_IJNSC_ILi32EEEEEEEEENS_6half_tESM_NSA_8TiledMMAINSA_8MMA_AtomIJNSA_20SM100_MMA_F16BF16_SSISM_SM_fLi64ELi128ELNSA_4UMMA5MajorE0ELSR_1ELNSQ_7ScaleInE0ELSS_0EEEEEENSA_6LayoutINSB_IJSE_SE_SE_EEENSB_IJNSC_ILi0EEESX_SX_EEEEENSB_IJNSA_10UnderscoreES10_S10_EEEEENS7_6detail27Sm100ImplicitGemmTileTraitsINSA_20SM90_TMA_LOAD_IM2COLENSA_14ComposedLayoutINSA_7SwizzleILi2ELi4ELi3EEENSA_18smem_ptr_flag_bitsILi16EEENSV_INSB_IJNSC_ILi8EEESJ_EEENSB_IJSJ_SE_EEEEEEEvEENS14_INSA_23SM90_TMA_LOAD_MULTICASTENS16_INS17_ILi3ELi4ELi3EEES1A_NSV_INSB_IJSH_S1B_EEENSB_IJSE_SH_EEEEEEEvEEEENS_8epilogue10collective18CollectiveEpilogueINS1P_23Sm100TmaWarpSpecializedILi4ELi2ELi16ELb1ELb0EEEJSL_NSB_IJNSV_ISH_SE_EENSV_ISJ_SE_EEEEESM_NSB_IJNSB_IJllllEEESE_SX_EEESM_S1Y_NS1P_6fusion15FusionCallbacksIS1T_NS1Z_17LinearCombinationISM_fSM_fLNS_15FloatRoundStyleE2EEESL_S1W_JEEENSA_5SM1004TMEM4LOAD26SM100_TMEM_LOAD_16dp256b4xES15_S1F_NSA_17SM75_U32x4_LDSM_NENSA_21SM90_TMA_STORE_IM2COLES1F_NSA_17SM90_U32x4_STSM_NENSA_39AutoVectorizingCopyWithAssumedAlignmentILi128EEEEEEvvEEEEvNT_6ParamsE:
        .type           _ZN7cutlass13device_kernelINS_4conv6kernel13ConvUniversalINS1_16ConvProblemShapeILNS1_8OperatorE1ELi3EEENS1_10collective14CollectiveConvINS1_47MainloopSm100TmaUmmaWarpSpecializedImplicitGemmILS5_1ELi17ELi3ELi1ELi2EN4cute5tupleIJNSA_1CILi2EEENSC_ILi1EEESE_EEEEENSB_IJNSC_ILi64EEENSC_ILi128EEENSB_IJNSC_ILi32EEEEEEEEENS_6half_tESM_NSA_8TiledMMAINSA_8MMA_AtomIJNSA_20SM100_MMA_F16BF16_SSISM_SM_fLi64ELi128ELNSA_4UMMA5MajorE0ELSR_1ELNSQ_7ScaleInE0ELSS_0EEEEEENSA_6LayoutINSB_IJSE_SE_SE_EEENSB_IJNSC_ILi0EEESX_SX_EEEEENSB_IJNSA_10UnderscoreES10_S10_EEEEENS7_6detail27Sm100ImplicitGemmTileTraitsINSA_20SM90_TMA_LOAD_IM2COLENSA_14ComposedLayoutINSA_7SwizzleILi2ELi4ELi3EEENSA_18smem_ptr_flag_bitsILi16EEENSV_INSB_IJNSC_ILi8EEESJ_EEENSB_IJSJ_SE_EEEEEEEvEENS14_INSA_23SM90_TMA_LOAD_MULTICASTENS16_INS17_ILi3ELi4ELi3EEES1A_NSV_INSB_IJSH_S1B_EEENSB_IJSE_SH_EEEEEEEvEEEENS_8epilogue10collective18CollectiveEpilogueINS1P_23Sm100TmaWarpSpecializedILi4ELi2ELi16ELb1ELb0EEEJSL_NSB_IJNSV_ISH_SE_EENSV_ISJ_SE_EEEEESM_NSB_IJNSB_IJllllEEESE_SX_EEESM_S1Y_NS1P_6fusion15FusionCallbacksIS1T_NS1Z_17LinearCombinationISM_fSM_fLNS_15FloatRoundStyleE2EEESL_S1W_JEEENSA_5SM1004TMEM4LOAD26SM100_TMEM_LOAD_16dp256b4xES15_S1F_NSA_17SM75_U32x4_LDSM_NENSA_21SM90_TMA_STORE_IM2COLES1F_NSA_17SM90_U32x4_STSM_NENSA_39AutoVectorizingCopyWithAssumedAlignmentILi128EEEEEEvvEEEEvNT_6ParamsE,@function
        .size           _ZN7cutlass13device_kernelINS_4conv6kernel13ConvUniversalINS1_16ConvProblemShapeILNS1_8OperatorE1ELi3EEENS1_10collective14CollectiveConvINS1_47MainloopSm100TmaUmmaWarpSpecializedImplicitGemmILS5_1ELi17ELi3ELi1ELi2EN4cute5tupleIJNSA_1CILi2EEENSC_ILi1EEESE_EEEEENSB_IJNSC_ILi64EEENSC_ILi128EEENSB_IJNSC_ILi32EEEEEEEEENS_6half_tESM_NSA_8TiledMMAINSA_8MMA_AtomIJNSA_20SM100_MMA_F16BF16_SSISM_SM_fLi64ELi128ELNSA_4UMMA5MajorE0ELSR_1ELNSQ_7ScaleInE0ELSS_0EEEEEENSA_6LayoutINSB_IJSE_SE_SE_EEENSB_IJNSC_ILi0EEESX_SX_EEEEENSB_IJNSA_10UnderscoreES10_S10_EEEEENS7_6detail27Sm100ImplicitGemmTileTraitsINSA_20SM90_TMA_LOAD_IM2COLENSA_14ComposedLayoutINSA_7SwizzleILi2ELi4ELi3EEENSA_18smem_ptr_flag_bitsILi16EEENSV_INSB_IJNSC_ILi8EEESJ_EEENSB_IJSJ_SE_EEEEEEEvEENS14_INSA_23SM90_TMA_LOAD_MULTICASTENS16_INS17_ILi3ELi4ELi3EEES1A_NSV_INSB_IJSH_S1B_EEENSB_IJSE_SH_EEEEEEEvEEEENS_8epilogue10collective18CollectiveEpilogueINS1P_23Sm100TmaWarpSpecializedILi4ELi2ELi16ELb1ELb0EEEJSL_NSB_IJNSV_ISH_SE_EENSV_ISJ_SE_EEEEESM_NSB_IJNSB_IJllllEEESE_SX_EEESM_S1Y_NS1P_6fusion15FusionCallbacksIS1T_NS1Z_17LinearCombinationISM_fSM_fLNS_15FloatRoundStyleE2EEESL_S1W_JEEENSA_5SM1004TMEM4LOAD26SM100_TMEM_LOAD_16dp256b4xES15_S1F_NSA_17SM75_U32x4_LDSM_NENSA_21SM90_TMA_STORE_IM2COLES1F_NSA_17SM90_U32x4_STSM_NENSA_39AutoVectorizingCopyWithAssumedAlignmentILi128EEEEEEvvEEEEvNT_6ParamsE,(.L_x_213 - _ZN7cutlass13device_kernelINS_4conv6kernel13ConvUniversalINS1_16ConvProblemShapeILNS1_8OperatorE1ELi3EEENS1_10collective14CollectiveConvINS1_47MainloopSm100TmaUmmaWarpSpecializedImplicitGemmILS5_1ELi17ELi3ELi1ELi2EN4cute5tupleIJNSA_1CILi2EEENSC_ILi1EEESE_EEEEENSB_IJNSC_ILi64EEENSC_ILi128EEENSB_IJNSC_ILi32EEEEEEEEENS_6half_tESM_NSA_8TiledMMAINSA_8MMA_AtomIJNSA_20SM100_MMA_F16BF16_SSISM_SM_fLi64ELi128ELNSA_4UMMA5MajorE0ELSR_1ELNSQ_7ScaleInE0ELSS_0EEEEEENSA_6LayoutINSB_IJSE_SE_SE_EEENSB_IJNSC_ILi0EEESX_SX_EEEEENSB_IJNSA_10UnderscoreES10_S10_EEEEENS7_6detail27Sm100ImplicitGemmTileTraitsINSA_20SM90_TMA_LOAD_IM2COLENSA_14ComposedLayoutINSA_7SwizzleILi2ELi4ELi3EEENSA_18smem_ptr_flag_bitsILi16EEENSV_INSB_IJNSC_ILi8EEESJ_EEENSB_IJSJ_SE_EEEEEEEvEENS14_INSA_23SM90_TMA_LOAD_MULTICASTENS16_INS17_ILi3ELi4ELi3EEES1A_NSV_INSB_IJSH_S1B_EEENSB_IJSE_SH_EEEEEEEvEEEENS_8epilogue10collective18CollectiveEpilogueINS1P_23Sm100TmaWarpSpecializedILi4ELi2ELi16ELb1ELb0EEEJSL_NSB_IJNSV_ISH_SE_EENSV_ISJ_SE_EEEEESM_NSB_IJNSB_IJllllEEESE_SX_EEESM_S1Y_NS1P_6fusion15FusionCallbacksIS1T_NS1Z_17LinearCombinationISM_fSM_fLNS_15FloatRoundStyleE2EEESL_S1W_JEEENSA_5SM1004TMEM4LOAD26SM100_TMEM_LOAD_16dp256b4xES15_S1F_NSA_17SM75_U32x4_LDSM_NENSA_21SM90_TMA_STORE_IM2COLES1F_NSA_17SM90_U32x4_STSM_NENSA_39AutoVectorizingCopyWithAssumedAlignmentILi128EEEEEEvvEEEEvNT_6ParamsE)
        .other          _ZN7cutlass13device_kernelINS_4conv6kernel13ConvUniversalINS1_16ConvProblemShapeILNS1_8OperatorE1ELi3EEENS1_10collective14CollectiveConvINS1_47MainloopSm100TmaUmmaWarpSpecializedImplicitGemmILS5_1ELi17ELi3ELi1ELi2EN4cute5tupleIJNSA_1CILi2EEENSC_ILi1EEESE_EEEEENSB_IJNSC_ILi64EEENSC_ILi128EEENSB_IJNSC_ILi32EEEEEEEEENS_6half_tESM_NSA_8TiledMMAINSA_8MMA_AtomIJNSA_20SM100_MMA_F16BF16_SSISM_SM_fLi64ELi128ELNSA_4UMMA5MajorE0ELSR_1ELNSQ_7ScaleInE0ELSS_0EEEEEENSA_6LayoutINSB_IJSE_SE_SE_EEENSB_IJNSC_ILi0EEESX_SX_EEEEENSB_IJNSA_10UnderscoreES10_S10_EEEEENS7_6detail27Sm100ImplicitGemmTileTraitsINSA_20SM90_TMA_LOAD_IM2COLENSA_14ComposedLayoutINSA_7SwizzleILi2ELi4ELi3EEENSA_18smem_ptr_flag_bitsILi16EEENSV_INSB_IJNSC_ILi8EEESJ_EEENSB_IJSJ_SE_EEEEEEEvEENS14_INSA_23SM90_TMA_LOAD_MULTICASTENS16_INS17_ILi3ELi4ELi3EEES1A_NSV_INSB_IJSH_S1B_EEENSB_IJSE_SH_EEEEEEEvEEEENS_8epilogue10collective18CollectiveEpilogueINS1P_23Sm100TmaWarpSpecializedILi4ELi2ELi16ELb1ELb0EEEJSL_NSB_IJNSV_ISH_SE_EENSV_ISJ_SE_EEEEESM_NSB_IJNSB_IJllllEEESE_SX_EEESM_S1Y_NS1P_6fusion15FusionCallbacksIS1T_NS1Z_17LinearCombinationISM_fSM_fLNS_15FloatRoundStyleE2EEESL_S1W_JEEENSA_5SM1004TMEM4LOAD26SM100_TMEM_LOAD_16dp256b4xES15_S1F_NSA_17SM75_U32x4_LDSM_NENSA_21SM90_TMA_STORE_IM2COLES1F_NSA_17SM90_U32x4_STSM_NENSA_39AutoVectorizingCopyWithAssumedAlignmentILi128EEEEEEvvEEEEvNT_6ParamsE,@"STO_CUDA_ENTRY STV_DEFAULT"
_ZN7cutlass13device_kernelINS_4conv6kernel13ConvUniversalINS1_16ConvProblemShapeILNS1_8OperatorE1ELi3EEENS1_10collective14CollectiveConvINS1_47MainloopSm100TmaUmmaWarpSpecializedImplicitGemmILS5_1ELi17ELi3ELi1ELi2EN4cute5tupleIJNSA_1CILi2EEENSC_ILi1EEESE_EEEEENSB_IJNSC_ILi64EEENSC_ILi128EEENSB_IJNSC_ILi32EEEEEEEEENS_6half_tESM_NSA_8TiledMMAINSA_8MMA_AtomIJNSA_20SM100_MMA_F16BF16_SSISM_SM_fLi64ELi128ELNSA_4UMMA5MajorE0ELSR_1ELNSQ_7ScaleInE0ELSS_0EEEEEENSA_6LayoutINSB_IJSE_SE_SE_EEENSB_IJNSC_ILi0EEESX_SX_EEEEENSB_IJNSA_10UnderscoreES10_S10_EEEEENS7_6detail27Sm100ImplicitGemmTileTraitsINSA_20SM90_TMA_LOAD_IM2COLENSA_14ComposedLayoutINSA_7SwizzleILi2ELi4ELi3EEENSA_18smem_ptr_flag_bitsILi16EEENSV_INSB_IJNSC_ILi8EEESJ_EEENSB_IJSJ_SE_EEEEEEEvEENS14_INSA_23SM90_TMA_LOAD_MULTICASTENS16_INS17_ILi3ELi4ELi3EEES1A_NSV_INSB_IJSH_S1B_EEENSB_IJSE_SH_EEEEEEEvEEEENS_8epilogue10collective18CollectiveEpilogueINS1P_23Sm100TmaWarpSpecializedILi4ELi2ELi16ELb1ELb0EEEJSL_NSB_IJNSV_ISH_SE_EENSV_ISJ_SE_EEEEESM_NSB_IJNSB_IJllllEEESE_SX_EEESM_S1Y_NS1P_6fusion15FusionCallbacksIS1T_NS1Z_17LinearCombinationISM_fSM_fLNS_15FloatRoundStyleE2EEESL_S1W_JEEENSA_5SM1004TMEM4LOAD26SM100_TMEM_LOAD_16dp256b4xES15_S1F_NSA_17SM75_U32x4_LDSM_NENSA_21SM90_TMA_STORE_IM2COLES1F_NSA_17SM90_U32x4_STSM_NENSA_39AutoVectorizingCopyWithAssumedAlignmentILi128EEEEEEvvEEEEvNT_6ParamsE:
[----:B------:R-:W1:Y:S01]  /*0000*/  LDC R1, c[0x0][0x37c] ;  /* 0x0000df00ff017b82 */ /* 0x000e620000000800 */
[----:B------:R-:W2:Y:S01]  /*0010*/  S2R R50, SR_TID.X ;  /* 0x0000000000327919 */ /* 0x000ea20000002100 */
[----:B------:R-:W3:Y:S01]  /*0020*/  LDCU.64 UR8, c[0x0][0x990] ;  /* 0x00013200ff0877ac */ /* 0x000ee20008000a00 */
[----:B-1----:R-:W-:Y:S01]  /*0030*/  VIADD R1, R1, 0xfffffff8 ;  /* 0xfffffff801017836 */ /* 0x002fe20000000000 */
[----:B------:R-:W-:Y:S02]  /*0040*/  PRMT R51, RZ, 0x7610, R51 ;  /* 0x00007610ff337816 */ /* 0x000fe40000000033 */
[----:B------:R-:W-:Y:S01]  /*0050*/  ELECT P3, URZ, PT ;  /* 0x0000000000ff782f */ /* 0x000fe20003860000 */
[----:B---3--:R-:W-:-:S04]  /*0060*/  UISETP.NE.U32.AND UP0, UPT, UR8, URZ, UPT ;  /* 0x000000ff0800728c */ /* 0x008fc8000bf05070 */
[----:B------:R-:W-:Y:S01]  /*0070*/  UISETP.NE.AND.EX UP0, UPT, UR9, URZ, UPT, UP0 ;  /* 0x000000ff0900728c */ /* 0x000fe2000bf05300 */
[----:B--2---:R-:W-:-:S05]  /*0080*/  SHF.R.U32.HI R52, RZ, 0x5, R50 ;  /* 0x00000005ff347819 */ /* 0x004fca0000011632 */
[----:B------:R-:W1:Y:S02]  /*0090*/  SHFL.IDX PT, R0, R52, RZ, 0x1f ;  /* 0x00001fff34007589 */ /* 0x000e6400000e0000 */
[----:B-1----:R-:W-:Y:S01]  /*00a0*/  R2UR UR18, R0 ;  /* 0x00000000001272ca */ /* 0x002fe200000e0000 */
[----:B------:R-:W-:-:S14]  /*00b0*/  BRA.U UP0, `(.L_x_0) ;  /* 0x0000000100307547 */ /* 0x000fdc000b800000 */
[----:B------:R-:W1:Y:S02]  /*00c0*/  LDCU.64 UR4, c[0x0][0x988] ;  /* 0x00013100ff0477ac */ /* 0x000e640008000a00 */
[----:B-1----:R-:W-:-:S04]  /*00d0*/  UISETP.NE.U32.AND UP0, UPT, UR4, URZ, UPT ;  /* 0x000000ff0400728c */ /* 0x002fc8000bf05070 */
[----:B------:R-:W-:-:S09]  /*00e0*/  UISETP.NE.AND.EX UP0, UPT, UR5, URZ, UPT, UP0 ;  /* 0x000000ff0500728c */ /* 0x000fd2000bf05300 */
[----:B------:R-:W-:Y:S05]  /*00f0*/  BRA.U !UP0, `(.L_x_1) ;  /* 0x0000000108147547 */ /* 0x000fea000b800000 */
[----:B------:R-:W1:Y:S01]  /*0100*/  LDC.64 R2, c[0x0][0x988] ;  /* 0x00026200ff027b82 */ /* 0x000e620000000a00 */
[----:B------:R-:W1:Y:S02]  /*0110*/  LDCU.64 UR4, c[0x0][0x358] ;  /* 0x00006b00ff0477ac */ /* 0x000e640008000a00 */
[----:B-1----:R1:W5:Y:S01]  /*0120*/  LDG.E R27, desc[UR4][R2.64] ;  /* 0x00000004021b7981 */ /* 0x002362000c1e1900 */
[----:B------:R-:W-:Y:S01]  /*0130*/  HFMA2 R51, -RZ, RZ, 0, 5.9604644775390625e-08 ;  /* 0x00000001ff337431 */ /* 0x000fe200000001ff */
[----:B------:R-:W-:Y:S05]  /*0140*/  BRA `(.L_x_0) ;  /* 0x00000000000c7947 */ /* 0x000fea0003800000 */
.L_x_1:
[----:B------:R-:W1:Y:S01]  /*0150*/  LDCU UR4, c[0x0][0x980] ;  /* 0x00013000ff0477ac */ /* 0x000e620008000800 */
[----:B------:R-:W-:Y:S01]  /*0160*/  HFMA2 R51, -RZ, RZ, 0, 5.9604644775390625e-08 ;  /* 0x00000001ff337431 */ /* 0x000fe200000001ff */
[----:B-1----:R-:W-:-:S07]  /*0170*/  MOV R27, UR4 ;  /* 0x00000004001b7c02 */ /* 0x002fce0008000f00 */
.L_x_0:
[----:B------:R-:W2:Y:S02]  /*0180*/  LDCU.64 UR4, c[0x0][0x9b0] ;  /* 0x00013600ff0477ac */ /* 0x000ea40008000a00 */
[----:B--2---:R-:W-:-:S04]  /*0190*/  UISETP.NE.U32.AND UP0, UPT, UR4, URZ, UPT ;  /* 0x000000ff0400728c */ /* 0x004fc8000bf05070 */
[----:B------:R-:W-:-:S09]  /*01a0*/  UISETP.NE.AND.EX UP0, UPT, UR5, URZ, UPT, UP0 ;  /* 0x000000ff0500728c */ /* 0x000fd2000bf05300 */
[----:B------:R-:W-:Y:S05]  /*01b0*/  BRA.U UP0, `(.L_x_2) ;  /* 0x0000000100287547 */ /* 0x000fea000b800000 */
[----:B------:R-:W2:Y:S02]  /*01c0*/  LDCU.64 UR4, c[0x0][0x9a8] ;  /* 0x00013500ff0477ac */ /* 0x000ea40008000a00 */
[----:B--2---:R-:W-:-:S04]  /*01d0*/  UISETP.NE.U32.AND UP0, UPT, UR4, URZ, UPT ;  /* 0x000000ff0400728c */ /* 0x004fc8000bf05070 */
[----:B------:R-:W-:-:S09]  /*01e0*/  UISETP.NE.AND.EX UP0, UPT, UR5, URZ, UPT, UP0 ;  /* 0x000000ff0500728c */ /* 0x000fd2000bf05300 */
[----:B------:R-:W-:Y:S05]  /*01f0*/  BRA.U !UP0, `(.L_x_3) ;  /* 0x0000000108107547 */ /* 0x000fea000b800000 */
[----:B------:R-:W2:Y:S01]  /*0200*/  LDC.64 R24, c[0x0][0x9a8] ;  /* 0x00026a00ff187b82 */ /* 0x000ea20000000a00 */
[----:B------:R-:W2:Y:S02]  /*0210*/  LDCU.64 UR4, c[0x0][0x358] ;  /* 0x00006b00ff0477ac */ /* 0x000ea40008000a00 */
[----:B--2---:R2:W5:Y:S01]  /*0220*/  LDG.E R24, desc[UR4][R24.64] ;  /* 0x0000000418187981 */ /* 0x004562000c1e1900 */
[----:B------:R-:W-:Y:S05]  /*0230*/  BRA `(.L_x_2) ;  /* 0x0000000000087947 */ /* 0x000fea0003800000 */
.L_x_3:
[----:B------:R-:W2:Y:S02]  /*0240*/  LDCU UR4, c[0x0][0x9a0] ;  /* 0x00013400ff0477ac */ /* 0x000ea40008000800 */
[----:B--2---:R-:W-:Y:S02]  /*0250*/  MOV R24, UR4 ;  /* 0x0000000400187c02 */ /* 0x004fe40008000f00 */
.L_x_2:
[----:B------:R-:W-:Y:S01]  /*0260*/  IMAD.U32 R0, RZ, RZ, UR18 ;  /* 0x00000012ff007e24 */ /* 0x000fe2000f8e00ff */
[----:B------:R-:W-:Y:S04]  /*0270*/  BSSY.RECONVERGENT B0, `(.L_x_4) ;  /* 0x000000c000007945 */ /* 0x000fe80003800200 */
[C---:B------:R-:W-:Y:S02]  /*0280*/  ISETP.NE.OR P1, PT, R0.reuse, 0x1, !P3 ;  /* 0x000000010000780c */ /* 0x040fe40005f25670 */
[----:B------:R-:W-:-:S11]  /*0290*/  ISETP.NE.OR P0, PT, R0, 0x3, !P3 ;  /* 0x000000030000780c */ /* 0x000fd60005f05670 */
[----:B------:R-:W-:Y:S05]  /*02a0*/  @P1 BRA `(.L_x_5) ;  /* 0x0000000000201947 */ /* 0x000fea0003800000 */
[----:B------:R-:W3:Y:S02]  /*02b0*/  LDCU.64 UR4, c[0x0][0x348] ;  /* 0x00006900ff0477ac */ /* 0x000ee40008000a00 */
[----:B---3--:R-:W-:Y:S02]  /*02c0*/  UIADD3 UR6, UP1, UPT, UR4, 0x80, URZ ;  /* 0x0000008004067890 */ /* 0x008fe4000ff3e0ff */
[----:B------:R-:W-:Y:S02]  /*02d0*/  UIADD3 UR4, UP0, UPT, UR4, 0x200, URZ ;  /* 0x0000020004047890 */ /* 0x000fe4000ff1e0ff */
[----:B------:R-:W-:Y:S02]  /*02e0*/  UIADD3.X UR7, UPT, UPT, URZ, UR5, URZ, UP1, !UPT ;  /* 0x00000005ff077290 */ /* 0x000fe40008ffe4ff */
[----:B------:R-:W-:-:S07]  /*02f0*/  UIADD3.X UR5, UPT, UPT, URZ, UR5, URZ, UP0, !UPT ;  /* 0x00000005ff057290 */ /* 0x000fce00087fe4ff */
[----:B------:R3:W-:Y:S02]  /*0300*/  UTMACCTL.PF [UR6] ;  /* 0x00000000060079b9 */ /* 0x0007e40008040000 */
[----:B------:R3:W-:Y:S02]  /*0310*/  UTMACCTL.PF [UR4] ;  /* 0x00000000040079b9 */ /* 0x0007e40008040000 */
[----:B---3--:R-:W-:Y:S01]  /*0320*/  NOP ;  /* 0x0000000000007918 */ /* 0x008fe20000000000 */
.L_x_5:
[----:B------:R-:W-:Y:S05]  /*0330*/  BSYNC.RECONVERGENT B0 ;  /* 0x0000000000007941 */ /* 0x000fea0003800200 */
.L_x_4:
[----:B------:R-:W-:Y:S04]  /*0340*/  BSSY.RECONVERGENT B0, `(.L_x_6) ;  /* 0x000000a000007945 */ /* 0x000fe80003800200 */
        /* <DEDUP_REMOVED lines=9> */
.L_x_7:
[----:B------:R-:W-:Y:S05]  /*03e0*/  BSYNC.RECONVERGENT B0 ;  /* 0x0000000000007941 */ /* 0x000fea0003800200 */
.L_x_6:
[----:B------:R-:W3:Y:S01]  /*03f0*/  LDCU.64 UR4, c[0x0][0x988] ;  /* 0x00013100ff0477ac */ /* 0x000ee20008000a00 */
[----:B------:R-:W-:Y:S02]  /*0400*/  UISETP.EQ.U32.AND UP2, UPT, UR8, URZ, UPT ;  /* 0x000000ff0800728c */ /* 0x000fe4000bf42070 */
[----:B------:R-:W-:Y:S02]  /*0410*/  UPLOP3.LUT UP3, UPT, UPT, UPT, UPT, 0x80, 0x8 ;  /* 0x000000000008789c */ /* 0x000fe40003f6f070 */
[----:B---3--:R-:W-:-:S04]  /*0420*/  UISETP.NE.U32.AND UP0, UPT, UR4, URZ, UPT ;  /* 0x000000ff0400728c */ /* 0x008fc8000bf05070 */
[----:B------:R-:W-:-:S04]  /*0430*/  UISETP.NE.AND.EX UP1, UPT, UR5, URZ, UPT, UP0 ;  /* 0x000000ff0500728c */ /* 0x000fc8000bf25300 */
[----:B------:R-:W-:-:S04]  /*0440*/  UISETP.EQ.OR.EX UP4, UPT, UR9, URZ, !UP1, UP2 ;  /* 0x000000ff0900728c */ /* 0x000fc8000cf82720 */
[----:B------:R-:W-:-:S06]  /*0450*/  UP2UR UR4, UPR, URZ, 0x10 ;  /* 0x00000010ff047883 */ /* 0x000fcc0008000000 */
[----:B------:R-:W-:Y:S01]  /*0460*/  MOV R59, UR4 ;  /* 0x00000004003b7c02 */ /* 0x000fe20008000f00 */
[----:B------:R-:W-:Y:S06]  /*0470*/  BRA.U !UP4, `(.L_x_8) ;  /* 0x000000010c207547 */ /* 0x000fec000b800000 */
[----:B------:R-:W-:Y:S01]  /*0480*/  UISETP.NE.U32.AND UP2, UPT, UR8, URZ, UPT ;  /* 0x000000ff0800728c */ /* 0x000fe2000bf45070 */
[----:B-----5:R-:W-:Y:S01]  /*0490*/  FSETP.NEU.AND P0, PT, R27, RZ, PT ;  /* 0x000000ff1b00720b */ /* 0x020fe20003f0d000 */
[----:B------:R-:W-:Y:S02]  /*04a0*/  USEL UR4, URZ, 0xffffffff, UP1 ;  /* 0xffffffffff047887 */ /* 0x000fe40008800000 */
[----:B------:R-:W-:-:S10]  /*04b0*/  UISETP.NE.AND.EX UP2, UPT, UR9, URZ, UPT, UP2 ;  /* 0x000000ff0900728c */ /* 0x000fd4000bf45320 */
[----:B------:R-:W-:Y:S01]  /*04c0*/  VOTEU.ANY UP0, P0 ;  /* 0x0000000000ff7886 */ /* 0x000fe20000000100 */
[----:B------:R-:W-:-:S04]  /*04d0*/  @!UP2 USEL UR4, URZ, 0xffffffff, UP0 ;  /* 0xffffffffff04a887 */ /* 0x000fc80008000000 */
[----:B------:R-:W-:-:S04]  /*04e0*/  ULOP3.LUT UR4, UR4, 0x1, URZ, 0xc0, !UPT ;  /* 0x0000000104047892 */ /* 0x000fc8000f8ec0ff */
[----:B------:R-:W-:-:S11]  /*04f0*/  UISETP.NE.U32.AND UP3, UPT, UR4, 0x1, UPT ;  /* 0x000000010400788c */ /* 0x000fd6000bf65070 */
.L_x_8:
[----:B-1----:R-:W1:Y:S02]  /*0500*/  SHFL.IDX PT, R2, R52, RZ, 0x1f ;  /* 0x00001fff34027589 */ /* 0x002e6400000e0000 */
[----:B-1----:R-:W-:-:S13]  /*0510*/  ISETP.NE.AND P0, PT, R2, RZ, PT ;  /* 0x000000ff0200720c */ /* 0x002fda0003f05270 */
[----:B------:R-:W-:Y:S05]  /*0520*/  @P0 BRA `(.L_x_9) ;  /* 0x0000000000cc0947 */ /* 0x000fea0003800000 */
[----:B------:R-:W-:Y:S01]  /*0530*/  ELECT P0, URZ, PT ;  /* 0x0000000000ff782f */ /* 0x000fe20003800000 */
[----:B------:R-:W-:-:S12]  /*0540*/  BSSY.RECONVERGENT B0, `(.L_x_9) ;  /* 0x0000031000007945 */ /* 0x000fd80003800200 */
[----:B------:R-:W-:Y:S05]  /*0550*/  @!P0 BRA `(.L_x_10) ;  /* 0x0000000000bc8947 */ /* 0x000fea0003800000 */
[----:B------:R-:W1:Y:S01]  /*0560*/  S2UR UR4, SR_CgaCtaId ;  /* 0x00000000000479c3 */ /* 0x000e620000008800 */
[----:B------:R-:W-:Y:S01]  /*0570*/  UMOV UR5, 0x400 ;  /* 0x0000040000057882 */ /* 0x000fe20000000000 */
[----:B------:R-:W-:Y:S01]  /*0580*/  UMOV UR8, 0x1 ;  /* 0x0000000100087882 */ /* 0x000fe20000000000 */
[----:B------:R-:W-:Y:S01]  /*0590*/  UMOV UR6, 0x2 ;  /* 0x0000000200067882 */ /* 0x000fe20000000000 */
[----:B------:R-:W-:-:S04]  /*05a0*/  UIADD3 UR8, UPT, UPT, -UR8, 0x100000, URZ ;  /* 0x0010000008087890 */ /* 0x000fc8000fffe1ff */
[----:B------:R-:W-:Y:S02]  /*05b0*/  USHF.L.U32 UR9, UR8, 0xb, URZ ;  /* 0x0000000b08097899 */ /* 0x000fe400080006ff */
[----:B------:R-:W-:Y:S02]  /*05c0*/  USHF.L.U32 UR8, UR8, 0x1, URZ ;  /* 0x0000000108087899 */ /* 0x000fe400080006ff */
[----:B------:R-:W-:-:S04]  /*05d0*/  UIADD3 UR6, UPT, UPT, -UR6, 0x100000, URZ ;  /* 0x0010000006067890 */ /* 0x000fc8000fffe1ff */
[----:B------:R-:W-:Y:S02]  /*05e0*/  USHF.L.U32 UR7, UR6, 0xb, URZ ;  /* 0x0000000b06077899 */ /* 0x000fe400080006ff */
[----:B------:R-:W-:Y:S02]  /*05f0*/  USHF.L.U32 UR6, UR6, 0x1, URZ ;  /* 0x0000000106067899 */ /* 0x000fe400080006ff */
[----:B-1----:R-:W-:Y:S01]  /*0600*/  ULEA UR4, UR4, UR5, 0x18 ;  /* 0x0000000504047291 */ /* 0x002fe2000f8ec0ff */
[----:B------:R-:W1:Y:S11]  /*0610*/  FENCE.VIEW.ASYNC.S ;  /* 0x00000000000073c6 */ /* 0x000e760000000000 */
[----:B-1----:R1:W3:Y:S01]  /*0620*/  SYNCS.EXCH.64 URZ, [UR4], UR8 ;  /* 0x0000000804ff75b2 */ /* 0x0022e20008000100 */
[----:B------:R1:W4:Y:S01]  /*0630*/  SYNCS.EXCH.64 URZ, [UR4+0x88], UR6 ;  /* 0x0000880604ff75b2 */ /* 0x0003220008000100 */
[----:B------:R1:W1:Y:S01]  /*0640*/  SYNCS.EXCH.64 URZ, [UR4+0x8], UR8 ;  /* 0x0000080804ff75b2 */ /* 0x0002620008000100 */
        /* <DEDUP_REMOVED lines=31> */
[----:B---34-:R-:W-:Y:S01]  /*0840*/  NOP ;  /* 0x0000000000007918 */ /* 0x018fe20000000000 */
.L_x_10:
[----:B-1----:R-:W-:Y:S05]  /*0850*/  BSYNC.RECONVERGENT B0 ;  /* 0x0000000000007941 */ /* 0x002fea0003800200 */
.L_x_9:
[----:B------:R-:W1:Y:S01]  /*0860*/  SHFL.IDX PT, R2, R52, RZ, 0x1f ;  /* 0x00001fff34027589 */ /* 0x000e6200000e0000 */
[----:B------:R-:W-:Y:S01]  /*0870*/  NOP ;  /* 0x0000000000007918 */ /* 0x000fe20000000000 */
[----:B-1----:R-:W-:-:S13]  /*0880*/  ISETP.NE.AND P0, PT, R2, 0x1, PT ;  /* 0x000000010200780c */ /* 0x002fda0003f05270 */
[----:B------:R-:W-:Y:S05]  /*0890*/  @P0 BRA `(.L_x_11) ;  /* 0x0000000000580947 */ /* 0x000fea0003800000 */
        /* <DEDUP_REMOVED lines=9> */
[----:B------:R-:W-:Y:S01]  /*0930*/  USHF.L.U32 UR6, UR6, 0x1, URZ ;  /* 0x0000000106067899 */ /* 0x000fe200080006ff */
[----:B------:R-:W-:Y:S01]  /*0940*/  ELECT P0, URZ, PT ;  /* 0x0000000000ff782f */ /* 0x000fe20003800000 */
[----:B-1----:R-:W-:Y:S01]  /*0950*/  ULEA UR4, UR4, UR5, 0x18 ;  /* 0x0000000504047291 */ /* 0x002fe2000f8ec0ff */
[----:B------:R-:W1:Y:S11]  /*0960*/  FENCE.VIEW.ASYNC.S ;  /* 0x00000000000073c6 */ /* 0x000e760000000000 */
[----:B-1----:R1:W3:Y:S01]  /*0970*/  SYNCS.EXCH.64 URZ, [UR4+0x110], UR8 ;  /* 0x0001100804ff75b2 */ /* 0x0022e20008000100 */
[----:B------:R1:W4:Y:S01]  /*0980*/  SYNCS.EXCH.64 URZ, [UR4+0x130], UR6 ;  /* 0x0001300604ff75b2 */ /* 0x0003220008000100 */
[----:B------:R1:W1:Y:S01]  /*0990*/  SYNCS.EXCH.64 URZ, [UR4+0x118], UR8 ;  /* 0x0001180804ff75b2 */ /* 0x0002620008000100 */
[----:B------:R1:W1:Y:S01]  /*09a0*/  SYNCS.EXCH.64 URZ, [UR4+0x138], UR6 ;  /* 0x0001380604ff75b2 */ /* 0x0002620008000100 */
[----:B------:R1:W1:Y:S01]  /*09b0*/  SYNCS.EXCH.64 URZ, [UR4+0x120], UR8 ;  /* 0x0001200804ff75b2 */ /* 0x0002620008000100 */
[----:B------:R1:W1:Y:S01]  /*09c0*/  SYNCS.EXCH.64 URZ, [UR4+0x140], UR6 ;  /* 0x0001400604ff75b2 */ /* 0x0002620008000100 */
[----:B------:R1:W1:Y:S01]  /*09d0*/  SYNCS.EXCH.64 URZ, [UR4+0x128], UR8 ;  /* 0x0001280804ff75b2 */ /* 0x0002620008000100 */
[----:B------:R1:W1:Y:S01]  /*09e0*/  SYNCS.EXCH.64 URZ, [UR4+0x148], UR6 ;  /* 0x0001480604ff75b2 */ /* 0x0002620008000100 */
[----:B------:R-:W-:Y:S01]  /*09f0*/  NOP ;  /* 0x0000000000007918 */ /* 0x000fe20000000000 */
.L_x_11:
[----:B------:R-:W2:Y:S01]  /*0a00*/  SHFL.IDX PT, R2, R52, RZ, 0x1f ;  /* 0x00001fff34027589 */ /* 0x000ea200000e0000 */
[----:B------:R-:W-:Y:S01]  /*0a10*/  NOP ;  /* 0x0000000000007918 */ /* 0x000fe20000000000 */
[----:B--2---:R-:W-:-:S13]  /*0a20*/  ISETP.NE.AND P0, PT, R2, 0x3, PT ;  /* 0x000000030200780c */ /* 0x004fda0003f05270 */
[----:B------:R-:W-:Y:S05]  /*0a30*/  @P0 BRA `(.L_x_12) ;  /* 0x0000000000300947 */ /* 0x000fea0003800000 */
[----:B-1----:R-:W1:Y:S01]  /*0a40*/  S2UR UR4, SR_CgaCtaId ;  /* 0x00000000000479c3 */ /* 0x002e620000008800 */
[----:B------:R-:W-:Y:S01]  /*0a50*/  UMOV UR6, 0x400 ;  /* 0x0000040000067882 */ /* 0x000fe20000000000 */
[----:B------:R-:W-:Y:S01]  /*0a60*/  UMOV UR5, 0x20 ;  /* 0x0000002000057882 */ /* 0x000fe20000000000 */
[----:B------:R-:W-:Y:S01]  /*0a70*/  ELECT P0, URZ, PT ;  /* 0x0000000000ff782f */ /* 0x000fe20003800000 */
[----:B-1----:R-:W-:Y:S02]  /*0a80*/  ULEA UR6, UR4, UR6, 0x18 ;  /* 0x0000000604067291 */ /* 0x002fe4000f8ec0ff */
[----:B------:R-:W-:-:S04]  /*0a90*/  UIADD3 UR4, UPT, UPT, -UR5, 0x100000, URZ ;  /* 0x0010000005047890 */ /* 0x000fc8000fffe1ff */
[----:B------:R-:W-:Y:S02]  /*0aa0*/  USHF.L.U32 UR5, UR4, 0xb, URZ ;  /* 0x0000000b04057899 */ /* 0x000fe400080006ff */
[----:B------:R-:W-:Y:S01]  /*0ab0*/  USHF.L.U32 UR4, UR4, 0x1, URZ ;  /* 0x0000000104047899 */ /* 0x000fe200080006ff */
[----:B------:R-:W1:Y:S11]  /*0ac0*/  FENCE.VIEW.ASYNC.S ;  /* 0x00000000000073c6 */ /* 0x000e760000000000 */
[----:B-1----:R2:W1:Y:S01]  /*0ad0*/  SYNCS.EXCH.64 URZ, [UR6+0x150], UR4 ;  /* 0x0001500406ff75b2 */ /* 0x0024620008000100 */
[----:B------:R2:W1:Y:S02]  /*0ae0*/  SYNCS.EXCH.64 URZ, [UR6+0x158], UR4 ;  /* 0x0001580406ff75b2 */ /* 0x0004640008000100 */
[----:B--2---:R-:W-:Y:S01]  /*0af0*/  NOP ;  /* 0x0000000000007918 */ /* 0x004fe20000000000 */
.L_x_12:
[----:B------:R-:W2:Y:S01]  /*0b00*/  SHFL.IDX PT, R2, R52, RZ, 0x1f ;  /* 0x00001fff34027589 */ /* 0x000ea200000e0000 */
[----:B------:R-:W-:Y:S01]  /*0b10*/  NOP ;  /* 0x0000000000007918 */ /* 0x000fe20000000000 */
[----:B--2---:R-:W-:-:S13]  /*0b20*/  ISETP.NE.AND P0, PT, R2, 0x4, PT ;  /* 0x000000040200780c */ /* 0x004fda0003f05270 */
[----:B------:R-:W-:Y:S05]  /*0b30*/  @P0 BRA `(.L_x_13) ;  /* 0x0000000000440947 */ /* 0x000fea0003800000 */
[----:B-1----:R-:W1:Y:S01]  /*0b40*/  S2UR UR6, SR_CgaCtaId ;  /* 0x00000000000679c3 */ /* 0x002e620000008800 */
[----:B------:R-:W-:Y:S01]  /*0b50*/  UMOV UR4, 0x1e0 ;  /* 0x000001e000047882 */ /* 0x000fe20000000000 */
[----:B------:R-:W-:Y:S01]  /*0b60*/  UMOV UR5, 0x400 ;  /* 0x0000040000057882 */ /* 0x000fe20000000000 */
[----:B------:R-:W-:Y:S01]  /*0b70*/  USEL UR4, UR4, 0x1a0, UP3 ;  /* 0x000001a004047887 */ /* 0x000fe20009800000 */
[----:B------:R-:W-:Y:S01]  /*0b80*/  UMOV UR8, 0x1 ;  /* 0x0000000100087882 */ /* 0x000fe20000000000 */
[----:B------:R-:W-:Y:S01]  /*0b90*/  ELECT P0, URZ, PT ;  /* 0x0000000000ff782f */ /* 0x000fe20003800000 */
[----:B------:R-:W-:-:S04]  /*0ba0*/  UIADD3 UR8, UPT, UPT, -UR8, 0x100000, URZ ;  /* 0x0010000008087890 */ /* 0x000fc8000fffe1ff */
[----:B------:R-:W-:Y:S02]  /*0bb0*/  USHF.L.U32 UR9, UR8, 0xb, URZ ;  /* 0x0000000b08097899 */ /* 0x000fe400080006ff */
[----:B------:R-:W-:Y:S02]  /*0bc0*/  USHF.L.U32 UR8, UR8, 0x1, URZ ;  /* 0x0000000108087899 */ /* 0x000fe400080006ff */
[----:B-1----:R-:W-:Y:S02]  /*0bd0*/  ULEA UR6, UR6, UR5, 0x18 ;  /* 0x0000000506067291 */ /* 0x002fe4000f8ec0ff */
[----:B------:R-:W-:-:S04]  /*0be0*/  UIADD3 UR4, UPT, UPT, -UR4, 0x100000, URZ ;  /* 0x0010000004047890 */ /* 0x000fc8000fffe1ff */
[----:B------:R-:W-:Y:S02]  /*0bf0*/  USHF.L.U32 UR5, UR4, 0xb, URZ ;  /* 0x0000000b04057899 */ /* 0x000fe400080006ff */
[----:B------:R-:W-:Y:S01]  /*0c00*/  USHF.L.U32 UR4, UR4, 0x1, URZ ;  /* 0x0000000104047899 */ /* 0x000fe200080006ff */
[----:B------:R-:W1:Y:S03]  /*0c10*/  FENCE.VIEW.ASYNC.S ;  /* 0x00000000000073c6 */ /* 0x000e660000000000 */
[----:B-1----:R2:W1:Y:S08]  /*0c20*/  SYNCS.EXCH.64 URZ, [UR6+0x160], UR8 ;  /* 0x0001600806ff75b2 */ /* 0x0024700008000100 */
[----:B------:R2:W1:Y:S02]  /*0c30*/  SYNCS.EXCH.64 URZ, [UR6+0x168], UR4 ;  /* 0x0001680406ff75b2 */ /* 0x0004640008000100 */
[----:B--2---:R-:W-:Y:S01]  /*0c40*/  NOP ;  /* 0x0000000000007918 */ /* 0x004fe20000000000 */
.L_x_13:
[----:B------:R-:W2:Y:S01]  /*0c50*/  SHFL.IDX PT, R2, R52, RZ, 0x1f ;  /* 0x00001fff34027589 */ /* 0x000ea200000e0000 */
[----:B------:R-:W-:Y:S01]  /*0c60*/  NOP ;  /* 0x0000000000007918 */ /* 0x000fe20000000000 */
[----:B--2---:R-:W-:-:S13]  /*0c70*/  ISETP.NE.AND P0, PT, R2, 0x5, PT ;  /* 0x000000050200780c */ /* 0x004fda0003f05270 */
[----:B------:R-:W-:Y:S05]  /*0c80*/  @P0 BRA `(.L_x_14) ;  /* 0x0000000000480947 */ /* 0x000fea0003800000 */
[----:B------:R-:W2:Y:S01]  /*0c90*/  S2UR UR5, SR_CgaCtaId ;  /* 0x00000000000579c3 */ /* 0x000ea20000008800 */
[----:B-1----:R-:W-:Y:S01]  /*0ca0*/  UMOV UR4, 0x400 ;  /* 0x0000040000047882 */ /* 0x002fe20000000000 */
        /* <DEDUP_REMOVED lines=9> */
[----:B--2---:R-:W-:Y:S01]  /*0d40*/  ULEA UR4, UR5, UR4, 0x18 ;  /* 0x0000000405047291 */ /* 0x004fe2000f8ec0ff */
[----:B------:R-:W1:Y:S11]  /*0d50*/  FENCE.VIEW.ASYNC.S ;  /* 0x00000000000073c6 */ /* 0x000e760000000000 */
[----:B-1----:R2:W1:Y:S01]  /*0d60*/  SYNCS.EXCH.64 URZ, [UR4+0x170], UR8 ;  /* 0x0001700804ff75b2 */ /* 0x0024620008000100 */
[----:B------:R2:W1:Y:S01]  /*0d70*/  SYNCS.EXCH.64 URZ, [UR4+0x180], UR6 ;  /* 0x0001800604ff75b2 */ /* 0x0004620008000100 */
[----:B------:R2:W1:Y:S01]  /*0d80*/  SYNCS.EXCH.64 URZ, [UR4+0x178], UR8 ;  /* 0x0001780804ff75b2 */ /* 0x0004620008000100 */
[----:B------:R2:W1:Y:S02]  /*0d90*/  SYNCS.EXCH.64 URZ, [UR4+0x188], UR6 ;  /* 0x0001880604ff75b2 */ /* 0x0004640008000100 */
[----:B--2---:R-:W-:Y:S01]  /*0da0*/  NOP ;  /* 0x0000000000007918 */ /* 0x004fe20000000000 */
.L_x_14:
[----:B-1----:R-:W1:Y:S01]  /*0db0*/  LDCU UR4, c[0x0][0x36c] ;  /* 0x00006d80ff0477ac */ /* 0x002e620008000800 */
[----:B------:R-:W-:Y:S01]  /*0dc0*/  ISETP.NE.OR P3, PT, R0, 0x2, !P3 ;  /* 0x000000020000780c */ /* 0x000fe20005f65670 */
[----:B------:R-:W-:Y:S01]  /*0dd0*/  NOP ;  /* 0x0000000000007918 */ /* 0x000fe20000000000 */
[----:B------:R-:W-:Y:S01]  /*0de0*/  LOP3.LUT R0, R50, 0x1f, RZ, 0xc0, !PT ;  /* 0x0000001f32007812 */ /* 0x000fe200078ec0ff */
[----:B------:R-:W-:Y:S02]  /*0df0*/  UISETP.NE.AND UP5, UPT, UR18, 0x2, UPT ;  /* 0x000000021200788c */ /* 0x000fe4000bfa5270 */
[----:B------:R-:W-:Y:S02]  /*0e00*/  UISETP.NE.AND UP4, UPT, UR18, URZ, UPT ;  /* 0x000000ff1200728c */ /* 0x000fe4000bf85270 */
[----:B-1----:R-:W-:-:S09]  /*0e10*/  UISETP.EQ.U32.AND UP6, UPT, UR4, 0x1, UPT ;  /* 0x000000010400788c */ /* 0x002fd2000bfc2070 */
[----:B------:R-:W-:Y:S05]  /*0e20*/  BRA.U !UP6, `(.L_x_15) ;  /* 0x000000010e087547 */ /* 0x000fea000b800000 */
[----:B---34-:R-:W-:Y:S01]  /*0e30*/  UCGABAR_ARV ;  /* 0x00000000000079c7 */ /* 0x018fe20008000000 */
[----:B------:R-:W-:Y:S05]  /*0e40*/  BRA `(.L_x_16) ;  /* 0x0000000000047947 */ /* 0x000fea0003800000 */
.L_x_15:
[----:B---34-:R-:W-:Y:S01]  /*0e50*/  NOP ;  /* 0x0000000000007918 */ /* 0x018fe20000000000 */
.L_x_16:
[----:B------:R-:W1:Y:S01]  /*0e60*/  S2R R4, SR_CTAID.Y ;  /* 0x0000000000047919 */ /* 0x000e620000002600 */
[----:B------:R-:W2:Y:S01]  /*0e70*/  S2UR UR51, SR_CTAID.X ;  /* 0x00000000003379c3 */ /* 0x000ea20000002500 */
[----:B------:R-:W-:-:S05]  /*0e80*/  CS2R.32 R45, SR_CgaSize ;  /* 0x00000000002d7805 */ /* 0x000fca0000008a00 */
[----:B------:R-:W-:-:S05]  /*0e90*/  IMAD R45, R45, -0xa0, RZ ;  /* 0xffffff602d2d7824 */ /* 0x000fca00078e02ff */
[----:B------:R-:W-:-:S14]  /*0ea0*/  R2UR UR5, R45 ;  /* 0x000000002d0572ca */ /* 0x000fdc00000e0000 */
[----:B------:R-:W3:Y:S01]  /*0eb0*/  LDCU UR5, c[0x0][UR5+0x2b0] ;  /* 0x00005600050577ac */ /* 0x000ee20008000800 */
[----:B------:R-:W-:-:S05]  /*0ec0*/  CS2R.32 R45, SR_CgaSize ;  /* 0x00000000002d7805 */ /* 0x000fca0000008a00 */
[----:B------:R-:W-:-:S05]  /*0ed0*/  IMAD R45, R45, -0xa0, RZ ;  /* 0xffffff602d2d7824 */ /* 0x000fca00078e02ff */
[----:B------:R-:W-:-:S14]  /*0ee0*/  R2UR UR4, R45 ;  /* 0x000000002d0472ca */ /* 0x000fdc00000e0000 */
[----:B------:R-:W4:Y:S01]  /*0ef0*/  LDCU UR4, c[0x0][UR4+0x2b4] ;  /* 0x00005680040477ac */ /* 0x000f220008000800 */
[----:B------:R-:W-:-:S05]  /*0f00*/  CS2R.32 R2, SR_CgaSize ;  /* 0x0000000000027805 */ /* 0x000fca0000008a00 */
[----:B------:R-:W-:-:S06]  /*0f10*/  IMAD R2, R2, -0xa0, RZ ;  /* 0xffffff6002027824 */ /* 0x000fcc00078e02ff */
[----:B------:R-:W4:Y:S01]  /*0f20*/  LDC R2, c[0x0][R2+0x2a0] ;  /* 0x0000a80002027b82 */ /* 0x000f220000000800 */
[----:B------:R-:W1:Y:S01]  /*0f30*/  LDCU UR19, c[0x0][0xc24] ;  /* 0x00018480ff1377ac */ /* 0x000e620008000800 */
[----:B------:R-:W1:Y:S06]  /*0f40*/  LDCU UR39, c[0x0][0xc24] ;  /* 0x00018480ff2777ac */ /* 0x000e6c0008000800 */
[----:B------:R-:W4:Y:S01]  /*0f50*/  S2UR UR6, SR_CgaCtaId ;  /* 0x00000000000679c3 */ /* 0x000f220000008800 */
[----:B------:R-:W4:Y:S01]  /*0f60*/  LDCU UR22, c[0x0][0xc30] ;  /* 0x00018600ff1677ac */ /* 0x000f220008000800 */
[----:B--2---:R-:W-:-:S02]  /*0f70*/  I2FP.F32.U32 R45, UR51 ;  /* 0x00000033002d7c45 */ /* 0x004fc40008201000 */
[----:B------:R-:W-:-:S05]  /*0f80*/  CS2R.32 R3, SR_CgaSize ;  /* 0x0000000000037805 */ /* 0x000fca0000008a00 */
[----:B------:R-:W-:-:S06]  /*0f90*/  IMAD R3, R3, -0xa0, RZ ;  /* 0xffffff6003037824 */ /* 0x000fcc00078e02ff */
[----:B------:R-:W2:Y:S01]  /*0fa0*/  LDC R3, c[0x0][R3+0x2a4] ;  /* 0x0000a90003037b82 */ /* 0x000ea20000000800 */
[----:B-1----:R-:W-:Y:S01]  /*0fb0*/  UISETP.GE.AND UP0, UPT, UR19, 0x1, UPT ;  /* 0x000000011300788c */ /* 0x002fe2000bf06270 */
[----:B---3--:R-:W-:Y:S01]  /*0fc0*/  FMUL R45, R45, UR5 ;  /* 0x000000052d2d7c20 */ /* 0x008fe20008400000 */
[----:B------:R-:W-:-:S05]  /*0fd0*/  I2FP.F32.U32 R44, R4 ;  /* 0x00000004002c7245 */ /* 0x000fca0000201000 */
[----:B------:R-:W1:Y:S01]  /*0fe0*/  S2UR UR54, SR_CTAID.Z ;  /* 0x00000000003679c3 */ /* 0x000e620000002700 */
[----:B------:R-:W3:Y:S01]  /*0ff0*/  F2I.U32.TRUNC.NTZ R45, R45 ;  /* 0x0000002d002d7305 */ /* 0x000ee2000020f000 */
[----:B----4-:R-:W-:Y:S01]  /*1000*/  FMUL R44, R44, UR4 ;  /* 0x000000042c2c7c20 */ /* 0x010fe20008400000 */
[----:B------:R-:W-:-:S05]  /*1010*/  USHF.L.U32 UR53, UR6, 0xa, URZ ;  /* 0x0000000a06357899 */ /* 0x000fca00080006ff */
[----:B------:R-:W4:Y:S01]  /*1020*/  S2UR UR24, SR_CTAID.Y ;  /* 0x00000000001879c3 */ /* 0x000f220000002600 */
[----:B------:R-:W-:Y:S01]  /*1030*/  USHF.L.U32 UR52, UR6, 0x4, URZ ;  /* 0x0000000406347899 */ /* 0x000fe200080006ff */
[----:B------:R-:W1:Y:S01]  /*1040*/  F2I.U32.TRUNC.NTZ R44, R44 ;  /* 0x0000002c002c7305 */ /* 0x000e62000020f000 */
[----:B------:R-:W-:Y:S02]  /*1050*/  ULOP3.LUT UR53, UR53, 0x400, URZ, 0xc0, !UPT ;  /* 0x0000040035357892 */ /* 0x000fe4000f8ec0ff */
[----:B------:R-:W-:Y:S01]  /*1060*/  ULOP3.LUT UR52, UR52, 0x10, URZ, 0xc0, !UPT ;  /* 0x0000001034347892 */ /* 0x000fe2000f8ec0ff */
[----:B---3--:R-:W-:-:S05]  /*1070*/  IADD3 R45, PT, PT, -R45, RZ, RZ ;  /* 0x000000ff2d2d7210 */ /* 0x008fca0007ffe1ff */
[----:B------:R-:W-:Y:S01]  /*1080*/  IMAD R45, R2, R45, UR51 ;  /* 0x00000033022d7e24 */ /* 0x000fe2000f8e022d */
[----:B------:R-:W-:Y:S02]  /*1090*/  PRMT R2, RZ, 0x7610, R2 ;  /* 0x00007610ff027816 */ /* 0x000fe40000000002 */
[----:B-1----:R-:W-:-:S05]  /*10a0*/  IADD3 R44, PT, PT, -R44, RZ, RZ ;  /* 0x000000ff2c2c7210 */ /* 0x002fca0007ffe1ff */
[----:B--2---:R-:W-:Y:S01]  /*10b0*/  IMAD R44, R3, R44, R4 ;  /* 0x0000002c032c7224 */ /* 0x004fe200078e0204 */
[----:B----4-:R-:W-:Y:S06]  /*10c0*/  BRA.U UP4, `(.L_x_17) ;  /* 0x0000000104207547 */ /* 0x010fec000b800000 */
[C---:B------:R-:W-:Y:S02]  /*10d0*/  ISETP.NE.AND P2, PT, R44.reuse, RZ, PT ;  /* 0x000000ff2c00720c */ /* 0x040fe40003f45270 */
[----:B------:R-:W-:Y:S02]  /*10e0*/  ISETP.NE.AND P0, PT, R44, RZ, PT ;  /* 0x000000ff2c00720c */ /* 0x000fe40003f05270 */
[C---:B------:R-:W-:Y:S02]  /*10f0*/  ISETP.NE.AND P1, PT, R45.reuse, 0x1, PT ;  /* 0x000000012d00780c */ /* 0x040fe40003f25270 */
[----:B------:R-:W-:Y:S02]  /*1100*/  SEL R2, RZ, 0x2, P2 ;  /* 0x00000002ff027807 */ /* 0x000fe40001000000 */
[----:B------:R-:W-:Y:S02]  /*1110*/  ISETP.EQ.OR P0, PT, R45, RZ, !P0 ;  /* 0x000000ff2d00720c */ /* 0x000fe40004702670 */
[----:B------:R-:W-:-:S02]  /*1120*/  SEL R2, R2, 0x2, P1 ;  /* 0x0000000202027807 */ /* 0x000fc40000800000 */
[----:B------:R-:W-:-:S05]  /*1130*/  SEL R3, RZ, 0x1, !P0 ;  /* 0x00000001ff037807 */ /* 0x000fca0004000000 */
[----:B------:R-:W-:Y:S02]  /*1140*/  IMAD.IADD R2, R3, 0x1, R2 ;  /* 0x0000000103027824 */ /* 0x000fe400078e0202 */
.L_x_17:
[----:B------:R-:W-:Y:S05]  /*1150*/  BRA.U !UP0, `(.L_x_18) ;  /* 0x0000000108d07547 */ /* 0x000fea000b800000 */
[----:B------:R-:W1:Y:S01]  /*1160*/  LDCU UR20, c[0x0][0xc0c] ;  /* 0x00018180ff1477ac */ /* 0x000e620008000800 */
[----:B------:R-:W2:Y:S01]  /*1170*/  LDCU.128 UR12, c[0x0][0xc10] ;  /* 0x00018200ff0c77ac */ /* 0x000ea20008000c00 */
[----:B------:R-:W3:Y:S01]  /*1180*/  LDCU UR6, c[0x0][0x370] ;  /* 0x00006e00ff0677ac */ /* 0x000ee20008000800 */
[----:B------:R-:W4:Y:S01]  /*1190*/  LDCU UR7, c[0x0][0x374] ;  /* 0x00006e80ff0777ac */ /* 0x000f220008000800 */
[----:B------:R-:W4:Y:S01]  /*11a0*/  LDCU UR21, c[0x0][0xc20] ;  /* 0x00018400ff1577ac */ /* 0x000f220008000800 */
[----:B-1----:R-:W-:Y:S02]  /*11b0*/  UISETP.NE.AND UP0, UPT, UR20, 0x1, UPT ;  /* 0x000000011400788c */ /* 0x002fe4000bf05270 */
[----:B--2---:R-:W-:Y:S01]  /*11c0*/  UIMAD.WIDE.U32 UR4, UR51, UR12, URZ ;  /* 0x0000000c330472a5 */ /* 0x004fe2000f8e00ff */
[----:B------:R-:W1:Y:S01]  /*11d0*/  LDCU.64 UR8, c[0x0][0xc28] ;  /* 0x00018500ff0877ac */ /* 0x000e620008000a00 */
[----:B---3--:R-:W-:Y:S02]  /*11e0*/  UIMAD.WIDE.U32 UR10, UR6, UR12, URZ ;  /* 0x0000000c060a72a5 */ /* 0x008fe4000f8e00ff */
[----:B------:R-:W-:-:S02]  /*11f0*/  USHF.R.U32.HI UR5, URZ, UR13, UR5 ;  /* 0x0000000dff057299 */ /* 0x000fc40008011605 */
[----:B------:R-:W-:Y:S02]  /*1200*/  UISETP.NE.AND UP2, UPT, UR19, 0x1, UPT ;  /* 0x000000011300788c */ /* 0x000fe4000bf45270 */
[----:B------:R-:W-:Y:S01]  /*1210*/  USEL UR5, UR51, UR5, !UP0 ;  /* 0x0000000533057287 */ /* 0x000fe2000c000000 */
[----:B------:R-:W-:Y:S01]  /*1220*/  UMOV UR10, UR11 ;  /* 0x0000000b000a7c82 */ /* 0x000fe20008000000 */
[----:B------:R-:W-:Y:S02]  /*1230*/  UIMAD.WIDE.U32 UR16, UR24, UR15, URZ ;  /* 0x0000000f181072a5 */ /* 0x000fe4000f8e00ff */
[----:B------:R-:W-:Y:S02]  /*1240*/  @UP0 USHF.R.U32.HI UR6, URZ, UR13, UR10 ;  /* 0x0000000dff060299 */ /* 0x000fe4000801160a */
[----:B------:R-:W-:Y:S02]  /*1250*/  UISETP.NE.AND UP0, UPT, UR14, 0x1, UPT ;  /* 0x000000010e00788c */ /* 0x000fe4000bf05270 */
[----:B----4-:R-:W-:-:S02]  /*1260*/  UIMAD.WIDE.U32 UR10, UR7, UR15, URZ ;  /* 0x0000000f070a72a5 */ /* 0x010fc4000f8e00ff */
[----:B-1----:R-:W-:Y:S01]  /*1270*/  UIMAD.WIDE.U32 UR12, UR6, UR8, URZ ;  /* 0x00000008060c72a5 */ /* 0x002fe2000f8e00ff */
[----:B------:R-:W-:Y:S02]  /*1280*/  UMOV UR4, UR17 ;  /* 0x0000001100047c82 */ /* 0x000fe40008000000 */
[----:B------:R-:W-:Y:S02]  /*1290*/  USHF.R.U32.HI UR4, URZ, UR21, UR4 ;  /* 0x00000015ff047299 */ /* 0x000fe40008011604 */
[----:B------:R-:W-:Y:S02]  /*12a0*/  UMOV UR10, UR11 ;  /* 0x0000000b000a7c82 */ /* 0x000fe40008000000 */
[----:B------:R-:W-:Y:S01]  /*12b0*/  UMOV UR12, UR13 ;  /* 0x0000000d000c7c82 */ /* 0x000fe20008000000 */
[----:B------:R-:W-:Y:S02]  /*12c0*/  @UP0 USHF.R.U32.HI UR7, URZ, UR21, UR10 ;  /* 0x00000015ff070299 */ /* 0x000fe4000801160a */
[----:B------:R-:W-:-:S02]  /*12d0*/  USEL UR4, UR24, UR4, !UP0 ;  /* 0x0000000418047287 */ /* 0x000fc4000c000000 */
[----:B------:R-:W-:Y:S02]  /*12e0*/  UIMAD.WIDE.U32 UR10, UR7, UR8, URZ ;  /* 0x00000008070a72a5 */ /* 0x000fe4000f8e00ff */
[----:B------:R-:W-:Y:S02]  /*12f0*/  @UP2 USHF.R.U32.HI UR6, URZ, UR9, UR12 ;  /* 0x00000009ff062299 */ /* 0x000fe4000801160c */
[----:B------:R-:W-:-:S03]  /*1300*/  UIMAD.WIDE.U32 UR12, UR4, UR8, URZ ;  /* 0x00000008040c72a5 */ /* 0x000fc6000f8e00ff */
[----:B------:R-:W-:Y:S02]  /*1310*/  UMOV UR10, UR11 ;  /* 0x0000000b000a7c82 */ /* 0x000fe40008000000 */
[----:B------:R-:W-:Y:S02]  /*1320*/  @UP2 USHF.R.U32.HI UR7, URZ, UR9, UR10 ;  /* 0x00000009ff072299 */ /* 0x000fe4000801160a */
[----:B------:R-:W-:Y:S02]  /*1330*/  UIMAD UR10, UR6, UR19, URZ ;  /* 0x00000013060a72a4 */ /* 0x000fe4000f8e02ff */
[----:B------:R-:W-:-:S04]  /*1340*/  UIMAD UR7, UR7, UR19, URZ ;  /* 0x00000013070772a4 */ /* 0x000fc8000f8e02ff */
[----:B------:R-:W-:-:S03]  /*1350*/  UISETP.GE.AND UP0, UPT, UR4, UR7, UPT ;  /* 0x000000070400728c */ /* 0x000fc6000bf06270 */
[----:B------:R-:W-:Y:S01]  /*1360*/  UMOV UR7, UR13 ;  /* 0x0000000d00077c82 */ /* 0x000fe20008000000 */
[----:B------:R-:W-:Y:S02]  /*1370*/  UISETP.GE.OR UP0, UPT, UR5, UR10, UP0 ;  /* 0x0000000a0500728c */ /* 0x000fe40008706670 */
[----:B------:R-:W-:Y:S02]  /*1380*/  UIMAD.WIDE.U32 UR10, UR5, UR8, URZ ;  /* 0x00000008050a72a5 */ /* 0x000fe4000f8e00ff */
[----:B------:R-:W-:Y:S02]  /*1390*/  USHF.R.U32.HI UR7, URZ, UR9, UR7 ;  /* 0x00000009ff077299 */ /* 0x000fe40008011607 */
[----:B------:R-:W-:Y:S02]  /*13a0*/  UIADD3 UR10, UPT, UPT, -UR4, URZ, URZ ;  /* 0x000000ff040a7290 */ /* 0x000fe4000fffe1ff */
[----:B------:R-:W-:Y:S02]  /*13b0*/  USEL UR7, UR4, UR7, !UP2 ;  /* 0x0000000704077287 */ /* 0x000fe4000d000000 */
[----:B------:R-:W-:Y:S01]  /*13c0*/  UIMAD UR10, UR14, UR10, UR24 ;  /* 0x0000000a0e0a72a4 */ /* 0x000fe2000f8e0218 */
[----:B------:R-:W-:Y:S01]  /*13d0*/  @!UP0 UMOV UR8, UR11 ;  /* 0x0000000b00088c82 */ /* 0x000fe20008000000 */
[----:B------:R-:W-:-:S02]  /*13e0*/  UIADD3 UR11, UPT, UPT, -UR5, URZ, URZ ;  /* 0x000000ff050b7290 */ /* 0x000fc4000fffe1ff */
[----:B------:R-:W-:Y:S02]  /*13f0*/  @!UP0 USHF.R.U32.HI UR8, URZ, UR9, UR8 ;  /* 0x00000009ff088299 */ /* 0x000fe40008011608 */
[----:B------:R-:W-:Y:S02]  /*1400*/  UIADD3 UR9, UPT, UPT, -UR7, URZ, URZ ;  /* 0x000000ff07097290 */ /* 0x000fe4000fffe1ff */
[----:B------:R-:W-:Y:S02]  /*1410*/  @!UP0 USEL UR8, UR5, UR8, !UP2 ;  /* 0x0000000805088287 */ /* 0x000fe4000d000000 */
[----:B------:R-:W-:Y:S02]  /*1420*/  UIMAD UR9, UR19, UR9, UR4 ;  /* 0x00000009130972a4 */ /* 0x000fe4000f8e0204 */
[----:B------:R-:W-:Y:S02]  /*1430*/  @!UP0 UIADD3 UR7, UPT, UPT, UR7, -UR8, URZ ;  /* 0x8000000807078290 */ /* 0x000fe4000fffe0ff */
[----:B------:R-:W-:-:S02]  /*1440*/  @!UP0 UIMAD UR6, UR9, UR6, UR8 ;  /* 0x00000006090682a4 */ /* 0x000fc4000f8e0208 */
[----:B------:R-:W-:Y:S02]  /*1450*/  @!UP0 UIMAD UR4, UR7, UR19, UR5 ;  /* 0x00000013070482a4 */ /* 0x000fe4000f8e0205 */
[----:B------:R-:W-:Y:S02]  /*1460*/  UIMAD UR51, UR20, UR11, UR51 ;  /* 0x0000000b143372a4 */ /* 0x000fe4000f8e0233 */
[----:B------:R-:W-:Y:S01]  /*1470*/  UIMAD UR24, UR4, UR14, UR10 ;  /* 0x0000000e041872a4 */ /* 0x000fe2000f8e020a */
[----:B------:R-:W-:Y:S02]  /*1480*/  @!UP0 UMOV UR5, UR6 ;  /* 0x0000000600058c82 */ /* 0x000fe40008000000 */
[----:B------:R-:W-:-:S12]  /*1490*/  UIMAD UR51, UR5, UR20, UR51 ;  /* 0x00000014053372a4 */ /* 0x000fd8000f8e0233 */
.L_x_18:
[----:B------:R-:W-:-:S09]  /*14a0*/  UISETP.NE.AND UP0, UPT, UR22, 0x1, UPT ;  /* 0x000000011600788c */ /* 0x000fd2000bf05270 */
[----:B------:R-:W-:Y:S05]  /*14b0*/  BRA.U UP0, `(.L_x_19) ;  /* 0x0000000100407547 */ /* 0x000fea000b800000 */
[----:B------:R-:W1:Y:S01]  /*14c0*/  LDCU.128 UR8, c[0x0][0xc10] ;  /* 0x00018200ff0877ac */ /* 0x000e620008000c00 */
[----:B------:R-:W2:Y:S01]  /*14d0*/  LDCU UR12, c[0x0][0xc0c] ;  /* 0x00018180ff0c77ac */ /* 0x000ea20008000800 */
[----:B------:R-:W3:Y:S01]  /*14e0*/  LDCU UR13, c[0x0][0xc20] ;  /* 0x00018400ff0d77ac */ /* 0x000ee20008000800 */
[----:B-1----:R-:W-:Y:S02]  /*14f0*/  UIMAD.WIDE.U32 UR4, UR51, UR8, URZ ;  /* 0x00000008330472a5 */ /* 0x002fe4000f8e00ff */
[----:B------:R-:W-:Y:S02]  /*1500*/  UIMAD.WIDE.U32 UR6, UR24, UR11, URZ ;  /* 0x0000000b180672a5 */ /* 0x000fe4000f8e00ff */
[----:B--2---:R-:W-:Y:S02]  /*1510*/  UISETP.NE.AND UP0, UPT, UR12, 0x1, UPT ;  /* 0x000000010c00788c */ /* 0x004fe4000bf05270 */
[----:B------:R-:W-:-:S03]  /*1520*/  USHF.R.U32.HI UR5, URZ, UR9, UR5 ;  /* 0x00000009ff057299 */ /* 0x000fc60008011605 */
[----:B------:R-:W-:Y:S01]  /*1530*/  UMOV UR4, UR7 ;  /* 0x0000000700047c82 */ /* 0x000fe20008000000 */
[----:B------:R-:W-:Y:S02]  /*1540*/  USEL UR5, UR51, UR5, !UP0 ;  /* 0x0000000533057287 */ /* 0x000fe4000c000000 */
[----:B------:R-:W-:Y:S02]  /*1550*/  UISETP.NE.AND UP0, UPT, UR10, 0x1, UPT ;  /* 0x000000010a00788c */ /* 0x000fe4000bf05270 */
[----:B---3--:R-:W-:-:S04]  /*1560*/  USHF.R.U32.HI UR4, URZ, UR13, UR4 ;  /* 0x0000000dff047299 */ /* 0x008fc80008011604 */
[----:B------:R-:W-:-:S04]  /*1570*/  USEL UR4, UR24, UR4, !UP0 ;  /* 0x0000000418047287 */ /* 0x000fc8000c000000 */
[----:B------:R-:W-:Y:S02]  /*1580*/  UIADD3 UR6, UPT, UPT, UR5, -UR4, URZ ;  /* 0x8000000405067290 */ /* 0x000fe4000fffe0ff */
[----:B------:R-:W-:Y:S02]  /*1590*/  UIADD3 UR4, UPT, UPT, -UR5, UR4, URZ ;  /* 0x0000000405047290 */ /* 0x000fe4000fffe1ff */
[----:B------:R-:W-:Y:S02]  /*15a0*/  UIMAD UR24, UR6, UR10, UR24 ;  /* 0x0000000a061872a4 */ /* 0x000fe4000f8e0218 */
[----:B------:R-:W-:-:S12]  /*15b0*/  UIMAD UR51, UR4, UR12, UR51 ;  /* 0x0000000c043372a4 */ /* 0x000fd8000f8e0233 */
.L_x_19:
[----:B------:R-:W-:Y:S01]  /*15c0*/  UISETP.NE.AND UP0, UPT, UR18, 0x2, UPT ;  /* 0x000000021200788c */ /* 0x000fe2000bf05270 */
[----:B------:R-:W-:Y:S09]  /*15d0*/  BRA.U !UP6, `(.L_x_20) ;  /* 0x000000010e0c7547 */ /* 0x000ff2000b800000 */
[----:B------:R-:W-:Y:S01]  /*15e0*/  UCGABAR_WAIT ;  /* 0x0000000000007dc7 */ /* 0x000fe20008000000 */
[----:B------:R-:W-:Y:S01]  /*15f0*/  CCTL.IVALL ;  /* 0x00000000ff00798f */ /* 0x000fe20002000000 */
[----:B------:R-:W-:Y:S05]  /*1600*/  BRA `(.L_x_21) ;  /* 0x0000000000047947 */ /* 0x000fea0003800000 */
.L_x_20:
[----:B------:R-:W-:Y:S06]  /*1610*/  BAR.SYNC.DEFER_BLOCKING 0x0 ;  /* 0x0000000000007b1d */ /* 0x000fec0000010000 */
.L_x_21:
[----:B------:R-:W-:Y:S05]  /*1620*/  BRA.U UP0, `(.L_x_22) ;  /* 0x0000002100707547 */ /* 0x000fea000b800000 */
[----:B------:R-:W1:Y:S01]  /*1630*/  LDCU UR5, c[0x0][0x388] ;  /* 0x00007100ff0577ac */ /* 0x000e620008000800 */
[----:B------:R-:W-:Y:S01]  /*1640*/  PLOP3.LUT P1, PT, PT, PT, UP3, 0x80, 0x8 ;  /* 0x000000000008781c */ /* 0x000fe20003f2f038 */
[----:B------:R-:W-:Y:S01]  /*1650*/  IMAD.MOV.U32 R3, RZ, RZ, 0x1 ;  /* 0x00000001ff037424 */ /* 0x000fe200078e00ff */
[----:B------:R-:W-:Y:S01]  /*1660*/  ISETP.EQ.OR P2, PT, R0, RZ, P3 ;  /* 0x000000ff0000720c */ /* 0x000fe20001f42670 */
[----:B------:R-:W2:Y:S01]  /*1670*/  LDCU UR8, c[0x0][0x38c] ;  /* 0x00007180ff0877ac */ /* 0x000ea20008000800 */
[----:B------:R-:W-:Y:S01]  /*1680*/  PLOP3.LUT P1, PT, P1, PT, PT, 0x8, 0x80 ;  /* 0x000000000080781c */ /* 0x000fe20000f2e170 */
[----:B------:R-:W-:Y:S01]  /*1690*/  IMAD.MOV.U32 R2, RZ, RZ, RZ ;  /* 0x000000ffff027224 */ /* 0x000fe200078e00ff */
[----:B------:R-:W3:Y:S01]  /*16a0*/  LDCU.64 UR6, c[0x0][0x390] ;  /* 0x00007200ff0677ac */ /* 0x000ee20008000a00 */
[----:B------:R-:W-:Y:S02]  /*16b0*/  UISETP.NE.AND UP1, UPT, UR18, URZ, UPT ;  /* 0x000000ff1200728c */ /* 0x000fe4000bf25270 */
[----:B------:R-:W-:Y:S01]  /*16c0*/  USEL UR49, URZ, 0x1, UP5 ;  /* 0x00000001ff317887 */ /* 0x000fe2000a800000 */
[----:B------:R-:W4:Y:S01]  /*16d0*/  LDCU UR65, c[0x0][0x370] ;  /* 0x00006e00ff4177ac */ /* 0x000f220008000800 */
[----:B-1----:R-:W-:Y:S01]  /*16e0*/  UIADD3 UR5, UPT, UPT, UR5, 0x1f, URZ ;  /* 0x0000001f05057890 */ /* 0x002fe2000fffe0ff */
[----:B------:R-:W1:Y:S03]  /*16f0*/  LDCU.64 UR56, c[0x0][0x348] ;  /* 0x00006900ff3877ac */ /* 0x000e660008000a00 */
[----:B------:R-:W-:Y:S01]  /*1700*/  USHF.R.S32.HI UR4, URZ, 0x1f, UR5 ;  /* 0x0000001fff047899 */ /* 0x000fe20008011405 */
[----:B------:R-:W1:Y:S03]  /*1710*/  LDCU UR64, c[0x0][0x374] ;  /* 0x00006e80ff4077ac */ /* 0x000e660008000800 */
[----:B------:R-:W-:-:S02]  /*1720*/  ULEA.HI UR4, UR4, UR5, URZ, 0x5 ;  /* 0x0000000504047291 */ /* 0x000fc4000f8f28ff */
[----:B------:R-:W-:Y:S02]  /*1730*/  USEL UR49, UR49, 0x2, UP1 ;  /* 0x0000000231317887 */ /* 0x000fe40008800000 */
[----:B------:R-:W-:Y:S01]  /*1740*/  USHF.R.S32.HI UR4, URZ, 0x5, UR4 ;  /* 0x00000005ff047899 */ /* 0x000fe20008011404 */
[----:B------:R-:W-:Y:S01]  /*1750*/  UMOV UR44, URZ ;  /* 0x000000ff002c7c82 */ /* 0x000fe20008000000 */
[----:B------:R-:W-:Y:S02]  /*1760*/  UMOV UR27, URZ ;  /* 0x000000ff001b7c82 */ /* 0x000fe40008000000 */
[----:B--2---:R-:W-:Y:S01]  /*1770*/  UIMAD UR4, UR4, UR8, URZ ;  /* 0x00000008040472a4 */ /* 0x004fe2000f8e02ff */
[----:B------:R-:W-:-:S03]  /*1780*/  UMOV UR54, URZ ;  /* 0x000000ff00367c82 */ /* 0x000fc60008000000 */
[----:B---3--:R-:W-:-:S04]  /*1790*/  UIMAD UR4, UR4, UR6, URZ ;  /* 0x00000006040472a4 */ /* 0x008fc8000f8e02ff */
[----:B------:R-:W-:-:S04]  /*17a0*/  UIMAD UR66, UR4, UR7, URZ ;  /* 0x00000007044272a4 */ /* 0x000fc8000f8e02ff */
[----:B------:R-:W-:Y:S02]  /*17b0*/  UISETP.NE.AND UP2, UPT, UR66, URZ, UPT ;  /* 0x000000ff4200728c */ /* 0x000fe4000bf45270 */
[----:B------:R-:W-:-:S04]  /*17c0*/  UISETP.LT.U32.AND UP0, UPT, UR66, 0x11, UPT ;  /* 0x000000114200788c */ /* 0x000fc8000bf01070 */
[----:B------:R-:W-:-:S04]  /*17d0*/  USEL UR4, UR66, 0x11, UP0 ;  /* 0x0000001142047887 */ /* 0x000fc80008000000 */
[----:B------:R-:W-:Y:S02]  /*17e0*/  UIADD3 UR5, UPT, UPT, UR4, -0x1, URZ ;  /* 0xffffffff04057890 */ /* 0x000fe4000fffe0ff */
[----:B------:R-:W-:Y:S02]  /*17f0*/  @!UP2 UIADD3 UR5, UPT, UPT, UR4, URZ, URZ ;  /* 0x000000ff0405a290 */ /* 0x000fe4000fffe0ff */
[----:B------:R-:W-:Y:S02]  /*1800*/  UIADD3 UR63, UPT, UPT, UR66, -UR4, URZ ;  /* 0x80000004423f7290 */ /* 0x000fe4000fffe0ff */
[----:B-1--4-:R-:W-:-:S12]  /*1810*/  UIADD3 UR67, UPT, UPT, UR5, 0x1, URZ ;  /* 0x0000000105437890 */ /* 0x012fd8000fffe0ff */
.L_x_40:
[----:B------:R-:W1:Y:S01]  /*1820*/  S2UR UR41, SR_CgaCtaId ;  /* 0x00000000002979c3 */ /* 0x000e620000008800 */
[----:B------:R-:W-:Y:S01]  /*1830*/  UMOV UR4, 0x400 ;  /* 0x0000040000047882 */ /* 0x000fe20000000000 */
[----:B------:R-:W-:Y:S01]  /*1840*/  SHF.L.U32 R0, R3, 0x1f, RZ ;  /* 0x0000001f03007819 */ /* 0x000fe200000006ff */
[----:B------:R-:W-:Y:S02]  /*1850*/  UISETP.NE.AND UP0, UPT, UR66, URZ, UPT ;  /* 0x000000ff4200728c */ /* 0x000fe4000bf05270 */
[----:B------:R-:W-:Y:S02]  /*1860*/  USHF.L.U32 UR45, UR51, 0x6, URZ ;  /* 0x00000006332d7899 */ /* 0x000fe400080006ff */
[----:B------:R-:W-:Y:S01]  /*1870*/  USHF.L.U32 UR34, UR24, 0x7, URZ ;  /* 0x0000000718227899 */ /* 0x000fe200080006ff */
[----:B------:R-:W-:Y:S01]  /*1880*/  UMOV UR31, URZ ;  /* 0x000000ff001f7c82 */ /* 0x000fe20008000000 */
[----:B------:R-:W-:Y:S01]  /*1890*/  UMOV UR38, URZ ;  /* 0x000000ff00267c82 */ /* 0x000fe20008000000 */
[----:B------:R-:W-:Y:S01]  /*18a0*/  UMOV UR37, URZ ;  /* 0x000000ff00257c82 */ /* 0x000fe20008000000 */
[----:B------:R-:W-:Y:S01]  /*18b0*/  UMOV UR36, URZ ;  /* 0x000000ff00247c82 */ /* 0x000fe20008000000 */
[----:B-1----:R-:W-:-:S04]  /*18c0*/  ULEA UR41, UR41, UR4, 0x18 ;  /* 0x0000000429297291 */ /* 0x002fc8000f8ec0ff */
[----:B------:R-:W-:-:S09]  /*18d0*/  ULEA UR4, UR44, UR41, 0x3 ;  /* 0x000000292c047291 */ /* 0x000fd2000f8e18ff */
[----:B------:R1:W2:Y:S01]  /*18e0*/  SYNCS.PHASECHK.TRANS64.TRYWAIT P0, [UR4+0x88], R0 ;  /* 0x00008800ff0075a7 */ /* 0x0002a20008001104 */
[----:B------:R-:W-:Y:S05]  /*18f0*/  BRA.U !UP0, `(.L_x_23) ;  /* 0x0000000508c87547 */ /* 0x000fea000b800000 */
[----:B------:R-:W3:Y:S01]  /*1900*/  LDCU.128 UR12, c[0x0][0x480] ;  /* 0x00009000ff0c77ac */ /* 0x000ee20008000c00 */
[----:B------:R-:W4:Y:S01]  /*1910*/  LDCU.128 UR8, c[0x0][0x490] ;  /* 0x00009200ff0877ac */ /* 0x000f220008000c00 */
[----:B------:R-:W1:Y:S01]  /*1920*/  LDCU.64 UR28, c[0x0][0x4c0] ;  /* 0x00009800ff1c77ac */ /* 0x000e620008000a00 */
[----:B------:R-:W1:Y:S01]  /*1930*/  LDCU.64 UR16, c[0x0][0x4f0] ;  /* 0x00009e00ff1077ac */ /* 0x000e620008000a00 */
[----:B------:R-:W1:Y:S01]  /*1940*/  LDCU UR19, c[0x0][0x4ec] ;  /* 0x00009d80ff1377ac */ /* 0x000e620008000800 */
[----:B---3--:R-:W-:Y:S02]  /*1950*/  UIMAD.WIDE.U32 UR4, UR45, UR13, URZ ;  /* 0x0000000d2d0472a5 */ /* 0x008fe4000f8e00ff */
[----:B------:R-:W-:Y:S02]  /*1960*/  UISETP.NE.AND UP0, UPT, UR12, 0x1, UPT ;  /* 0x000000010c00788c */ /* 0x000fe4000bf05270 */
[----:B------:R-:W-:Y:S02]  /*1970*/  USHF.R.U32.HI UR5, URZ, UR14, UR5 ;  /* 0x0000000eff057299 */ /* 0x000fe40008011605 */
[----:B------:R-:W-:-:S02]  /*1980*/  UIADD3 UR54, UPT, UPT, UR67, UR27, URZ ;  /* 0x0000001b43367290 */ /* 0x000fc4000fffe0ff */
[----:B------:R-:W-:Y:S02]  /*1990*/  USEL UR5, UR45, UR5, !UP0 ;  /* 0x000000052d057287 */ /* 0x000fe4000c000000 */
[----:B------:R-:W-:Y:S02]  /*19a0*/  UISETP.NE.AND UP0, UPT, UR15, 0x1, UPT ;  /* 0x000000010f00788c */ /* 0x000fe4000bf05270 */
[----:B----4-:R-:W-:Y:S01]  /*19b0*/  UIMAD.WIDE.U32 UR6, UR5, UR8, URZ ;  /* 0x00000008050672a5 */ /* 0x010fe2000f8e00ff */
[----:B------:R-:W3:Y:S01]  /*19c0*/  LDCU UR8, c[0x0][0x4a0] ;  /* 0x00009400ff0877ac */ /* 0x000ee20008000800 */
[----:B------:R-:W4:Y:S05]  /*19d0*/  LDCU UR48, c[0x0][0x38c] ;  /* 0x00007180ff3077ac */ /* 0x000f2a0008000800 */
[----:B------:R-:W-:Y:S01]  /*19e0*/  UMOV UR4, UR7 ;  /* 0x0000000700047c82 */ /* 0x000fe20008000000 */
[----:B------:R-:W1:Y:S01]  /*19f0*/  LDCU.64 UR46, c[0x0][0x390] ;  /* 0x00007200ff2e77ac */ /* 0x000e620008000a00 */
[----:B------:R-:W-:Y:S01]  /*1a00*/  USHF.R.U32.HI UR4, URZ, UR9, UR4 ;  /* 0x00000009ff047299 */ /* 0x000fe20008011604 */
[----:B------:R-:W4:Y:S03]  /*1a10*/  LDCU UR9, c[0x0][0x4c8] ;  /* 0x00009900ff0977ac */ /* 0x000f260008000800 */
[----:B------:R-:W-:-:S02]  /*1a20*/  USEL UR4, UR5, UR4, !UP0 ;  /* 0x0000000405047287 */ /* 0x000fc4000c000000 */
[----:B------:R-:W-:Y:S02]  /*1a30*/  UISETP.NE.AND UP0, UPT, UR10, 0x1, UPT ;  /* 0x000000010a00788c */ /* 0x000fe4000bf05270 */
[----:B------:R-:W-:Y:S01]  /*1a40*/  UIMAD.WIDE.U32 UR6, UR4, UR11, URZ ;  /* 0x0000000b040672a5 */ /* 0x000fe2000f8e00ff */
[----:B------:R-:W1:Y:S01]  /*1a50*/  LDCU.64 UR24, c[0x0][0x4d0] ;  /* 0x00009a00ff1877ac */ /* 0x000e620008000a00 */
[----:B------:R-:W-:-:S05]  /*1a60*/  UMOV UR31, URZ ;  /* 0x000000ff001f7c82 */ /* 0x000fca0008000000 */
[----:B------:R-:W-:Y:S01]  /*1a70*/  UMOV UR6, UR7 ;  /* 0x0000000700067c82 */ /* 0x000fe20008000000 */
[----:B------:R-:W-:Y:S02]  /*1a80*/  UIADD3 UR7, UPT, UPT, -UR4, URZ, URZ ;  /* 0x000000ff04077290 */ /* 0x000fe4000fffe1ff */
[----:B---3--:R-:W-:Y:S02]  /*1a90*/  USHF.R.U32.HI UR6, URZ, UR8, UR6 ;  /* 0x00000008ff067299 */ /* 0x008fe40008011606 */
[----:B------:R-:W-:Y:S02]  /*1aa0*/  UIADD3 UR8, UPT, UPT, -UR5, URZ, URZ ;  /* 0x000000ff05087290 */ /* 0x000fe4000fffe1ff */
[----:B------:R-:W-:Y:S02]  /*1ab0*/  USEL UR22, UR4, UR6, !UP0 ;  /* 0x0000000604167287 */ /* 0x000fe4000c000000 */
[----:B------:R-:W-:Y:S02]  /*1ac0*/  UIMAD UR7, UR15, UR7, UR5 ;  /* 0x000000070f0772a4 */ /* 0x000fe4000f8e0205 */
[----:B------:R-:W-:-:S02]  /*1ad0*/  UIADD3 UR6, UPT, UPT, -UR22, URZ, URZ ;  /* 0x000000ff16067290 */ /* 0x000fc4000fffe1ff */
[----:B------:R-:W-:Y:S02]  /*1ae0*/  UIMAD UR8, UR12, UR8, UR45 ;  /* 0x000000080c0872a4 */ /* 0x000fe4000f8e022d */
[----:B------:R-:W-:Y:S02]  /*1af0*/  UIMAD UR21, UR10, UR6, UR4 ;  /* 0x000000060a1572a4 */ /* 0x000fe4000f8e0204 */
[----:B-1----:R-:W-:Y:S01]  /*1b00*/  UIMAD UR20, UR7, UR29, UR16 ;  /* 0x0000001d071472a4 */ /* 0x002fe2000f8e0210 */
[----:B------:R-:W1:Y:S04]  /*1b10*/  LDCU UR15, c[0x0][0x4cc] ;  /* 0x00009980ff0f77ac */ /* 0x000e680008000800 */
[----:B------:R-:W3:Y:S01]  /*1b20*/  LDCU UR6, c[0x0][0x500] ;  /* 0x0000a000ff0677ac */ /* 0x000ee20008000800 */
[----:B------:R-:W1:Y:S01]  /*1b30*/  LDCU.64 UR4, c[0x0][0x4f8] ;  /* 0x00009f00ff0477ac */ /* 0x000e620008000a00 */
[----:B------:R-:W-:-:S02]  /*1b40*/  UIADD3 UR10, UPT, UPT, UR34, 0x40, URZ ;  /* 0x00000040220a7890 */ /* 0x000fc4000fffe0ff */
[----:B------:R-:W-:Y:S02]  /*1b50*/  UIMAD UR19, UR8, UR28, UR19 ;  /* 0x0000001c081372a4 */ /* 0x000fe4000f8e0213 */
[----:B----4-:R-:W-:Y:S01]  /*1b60*/  UIMAD UR21, UR21, UR9, UR17 ;  /* 0x00000009151572a4 */ /* 0x010fe2000f8e0211 */
[----:B------:R-:W-:Y:S01]  /*1b70*/  UMOV UR7, UR44 ;  /* 0x0000002c00077c82 */ /* 0x000fe20008000000 */
[----:B------:R-:W-:Y:S01]  /*1b80*/  UMOV UR36, URZ ;  /* 0x000000ff00247c82 */ /* 0x000fe20008000000 */
[----:B------:R-:W-:Y:S01]  /*1b90*/  UMOV UR37, URZ ;  /* 0x000000ff00257c82 */ /* 0x000fe20008000000 */
[----:B------:R-:W-:-:S08]  /*1ba0*/  UMOV UR38, URZ ;  /* 0x000000ff00267c82 */ /* 0x000fd00008000000 */
.L_x_29:
[----:B------:R-:W-:Y:S01]  /*1bb0*/  @!P3 MOV R4, 0x3000 ;  /* 0x000030000004b802 */ /* 0x000fe20000000f00 */
[----:B------:R-:W-:Y:S01]  /*1bc0*/  ULEA UR17, UR7, UR41, 0x3 ;  /* 0x0000002907117291 */ /* 0x000fe2000f8e18ff */
[----:B--2---:R-:W-:Y:S11]  /*1bd0*/  @P0 BRA `(.L_x_24) ;  /* 0x00000000000c0947 */ /* 0x004ff60003800000 */
[----:B------:R-:W-:Y:S04]  /*1be0*/  SHF.L.U32 R5, R3, 0x1f, RZ ;  /* 0x0000001f03057819 */ /* 0x000fe800000006ff */
[----:B------:R-:W2:Y:S02]  /*1bf0*/  SYNCS.PHASECHK.TRANS64.TRYWAIT P0, [UR17+0x88], R5 ;  /* 0x00008805ff0075a7 */ /* 0x000ea40008001111 */
[----:B--2---:R-:W-:Y:S05]  /*1c00*/  @!P0 BRA `(.L_x_25) ;  /* 0x0000007800188947 */ /* 0x004fea0003800000 */
.L_x_24:
[----:B------:R4:W-:Y:S01]  /*1c10*/  @!P3 SYNCS.ARRIVE.TRANS64 RZ, [UR17], R4 ;  /* 0x00000004ffffb9a7 */ /* 0x0009e20008000011 */
[----:B------:R-:W-:Y:S04]  /*1c20*/  ULOP3.LUT UR8, UR49, 0x2, URZ, 0xfc, !UPT ;  /* 0x0000000231087892 */ /* 0x000fe8000f8efcff */
[----:B------:R-:W-:Y:S09]  /*1c30*/  UISETP.NE.AND UP0, UPT, UR8, 0x2, UPT ;  /* 0x000000020800788c */ /* 0x000ff2000bf05270 */
[----:B------:R-:W-:Y:S05]  /*1c40*/  BRA.U UP0, `(.L_x_26) ;  /* 0x0000000100047547 */ /* 0x000fea000b800000 */
[----:B-1-3--:R-:W-:Y:S05]  /*1c50*/  BPT.TRAP 0x1 ;  /* 0x000000040000795c */ /* 0x00afea0000300000 */
.L_x_26:
[----:B------:R-:W-:Y:S04]  /*1c60*/  BSSY.RECONVERGENT B0, `(.L_x_27) ;  /* 0x0000003000007945 */ /* 0x000fe80003800200 */
[----:B------:R-:W-:Y:S05]  /*1c70*/  @P2 BRA `(.L_x_28) ;  /* 0x0000000000042947 */ /* 0x000fea0003800000 */
[----:B-1-3--:R-:W-:Y:S05]  /*1c80*/  BPT.TRAP 0x1 ;  /* 0x000000040000795c */ /* 0x00afea0000300000 */
.L_x_28:
[----:B-1-3--:R-:W-:Y:S05]  /*1c90*/  BSYNC.RECONVERGENT B0 ;  /* 0x0000000000007941 */ /* 0x00afea0003800200 */
.L_x_27:
[----:B------:R-:W-:Y:S02]  /*1ca0*/  UIADD3 UR8, UPT, UPT, UR7, 0x1, URZ ;  /* 0x0000000107087890 */ /* 0x000fe4000fffe0ff */
[----:B------:R-:W-:Y:S02]  /*1cb0*/  UIMAD UR11, UR36, UR15, UR4 ;  /* 0x0000000f240b72a4 */ /* 0x000fe4000f8e0204 */
[----:B------:R-:W-:Y:S02]  /*1cc0*/  UISETP.NE.AND UP0, UPT, UR8, 0x11, UPT ;  /* 0x000000110800788c */ /* 0x000fe4000bf05270 */
[----:B------:R-:W-:Y:S02]  /*1cd0*/  USHF.L.U32 UR16, UR7, 0xc, URZ ;  /* 0x0000000c07107899 */ /* 0x000fe400080006ff */
[----:B------:R-:W-:Y:S02]  /*1ce0*/  USEL UR9, URZ, 0x1, UP0 ;  /* 0x00000001ff097887 */ /* 0x000fe40008000000 */
[----:B------:R-:W-:Y:S02]  /*1cf0*/  USEL UR44, UR8, URZ, UP0 ;  /* 0x000000ff082c7287 */ /* 0x000fe40008000000 */
[----:B------:R-:W-:Y:S02]  /*1d00*/  UIADD3 UR42, UP1, UPT, UR56, 0x80, URZ ;  /* 0x00000080382a7890 */ /* 0x000fe4000ff3e0ff */
[----:B------:R-:W-:Y:S01]  /*1d10*/  ULEA UR8, UR44, UR41, 0x3 ;  /* 0x000000292c087291 */ /* 0x000fe2000f8e18ff */
[----:B------:R-:W-:Y:S01]  /*1d20*/  LOP3.LUT R3, R3, UR9, RZ, 0x3c, !PT ;  /* 0x0000000903037c12 */ /* 0x000fe2000f8e3cff */
[----:B------:R-:W-:Y:S02]  /*1d30*/  ULOP3.LUT UR32, UR16, UR53, URZ, 0xfc, !UPT ;  /* 0x0000003510207292 */ /* 0x000fe4000f8efcff */
[----:B------:R-:W-:Y:S01]  /*1d40*/  USHF.L.U32 UR18, UR31, 0x5, URZ ;  /* 0x000000051f127899 */ /* 0x000fe200080006ff */
[----:B--2---:R-:W-:Y:S01]  /*1d50*/  SHF.L.U32 R0, R3, 0x1f, RZ ;  /* 0x0000001f03007819 */ /* 0x004fe200000006ff */
[----:B------:R-:W-:Y:S02]  /*1d60*/  UIADD3.X UR43, UPT, UPT, URZ, UR57, URZ, UP1, !UPT ;  /* 0x00000039ff2b7290 */ /* 0x000fe40008ffe4ff */
[----:B------:R-:W-:Y:S01]  /*1d70*/  UIADD3 UR16, UPT, UPT, UR41, 0x4400, UR16 ;  /* 0x0000440029107890 */ /* 0x000fe2000fffe010 */
[----:B------:R1:W2:Y:S01]  /*1d80*/  SYNCS.PHASECHK.TRANS64.TRYWAIT P0, [UR8+0x88], R0 ;  /* 0x00008800ff0075a7 */ /* 0x0002a20008001108 */
[----:B------:R-:W-:Y:S02]  /*1d90*/  UIMAD UR8, UR37, UR24, UR5 ;  /* 0x00000018250872a4 */ /* 0x000fe4000f8e0205 */
[----:B------:R-:W-:Y:S02]  /*1da0*/  UIMAD UR7, UR38, UR25, UR6 ;  /* 0x00000019260772a4 */ /* 0x000fe4000f8e0206 */
[----:B------:R-:W-:Y:S02]  /*1db0*/  ULEA UR11, UR8, UR11, 0x5 ;  /* 0x0000000b080b7291 */ /* 0x000fe4000f8e28ff */
[----:B------:R-:W-:Y:S02]  /*1dc0*/  UIADD3 UR28, UP0, UPT, UR56, 0x200, URZ ;  /* 0x00000200381c7890 */ /* 0x000fe4000ff1e0ff */
[----:B------:R-:W-:Y:S02]  /*1dd0*/  ULEA UR7, UR7, UR11, 0xa ;  /* 0x0000000b07077291 */ /* 0x000fe4000f8e50ff */
[----:B------:R-:W-:Y:S02]  /*1de0*/  ULEA UR8, UR32, UR41, 0x1 ;  /* 0x0000002920087291 */ /* 0x000fe4000f8e08ff */
[----:B------:R-:W-:Y:S02]  /*1df0*/  UPRMT UR7, UR7, 0x5410, URZ ;  /* 0x0000541007077896 */ /* 0x000fe400080000ff */
[----:B------:R-:W-:Y:S02]  /*1e00*/  UIADD3.X UR29, UPT, UPT, URZ, UR57, URZ, UP0, !UPT ;  /* 0x00000039ff1d7290 */ /* 0x000fe400087fe4ff */
[----:B------:R-:W-:Y:S02]  /*1e10*/  ULOP3.LUT UR35, UR52, UR18, URZ, 0xfc, !UPT ;  /* 0x0000001234237292 */ /* 0x000fe4000f8efcff */
[----:B------:R-:W-:Y:S02]  /*1e20*/  UIADD3 UR32, UPT, UPT, UR8, 0x15400, URZ ;  /* 0x0001540008207890 */ /* 0x000fe4000fffe0ff */
[----:B------:R-:W-:Y:S01]  /*1e30*/  UIADD3 UR8, UPT, UPT, UR8, 0x16400, URZ ;  /* 0x0001640008087890 */ /* 0x000fe2000fffe0ff */
[----:B------:R3:W-:Y:S01]  /*1e40*/  UTMALDG.5D.IM2COL [UR16], [UR42], UR7 ;  /* 0x000000102a0073b4 */ /* 0x0007e20008060007 */
[----:B------:R-:W-:Y:S02]  /*1e50*/  UIADD3 UR30, UPT, UPT, UR36, 0x1, URZ ;  /* 0x00000001241e7890 */ /* 0x000fe4000fffe0ff */
[----:B------:R-:W-:Y:S02]  /*1e60*/  UIADD3 UR26, UPT, UPT, UR37, 0x1, URZ ;  /* 0x00000001251a7890 */ /* 0x000fe4000fffe0ff */
[----:B------:R-:W-:Y:S02]  /*1e70*/  UISETP.NE.AND UP2, UPT, UR30, UR48, UPT ;  /* 0x000000301e00728c */ /* 0x000fe4000bf45270 */
[----:B------:R-:W-:Y:S02]  /*1e80*/  UIADD3 UR23, UPT, UPT, UR38, 0x1, URZ ;  /* 0x0000000126177890 */ /* 0x000fe4000fffe0ff */
[----:B------:R-:W-:Y:S01]  /*1e90*/  UIADD3 UR27, UPT, UPT, UR27, 0x1, URZ ;  /* 0x000000011b1b7890 */ /* 0x000fe2000fffe0ff */
[----:B------:R-:W-:Y:S01]  /*1ea0*/  UMOV UR40, 0x30000 ;  /* 0x0003000000287882 */ /* 0x000fe20000000000 */
[----:B------:R-:W-:Y:S01]  /*1eb0*/  UMOV UR50, 0x0 ;  /* 0x0000000000327882 */ /* 0x000fe20000000000 */
[----:B------:R-:W-:Y:S01]  /*1ec0*/  UMOV UR51, 0x10000000 ;  /* 0x1000000000337882 */ /* 0x000fe20000000000 */
[----:B------:R-:W-:Y:S01]  /*1ed0*/  UMOV UR33, UR17 ;  /* 0x0000001100217c82 */ /* 0x000fe20008000000 */
[----:B------:R-:W-:Y:S02]  /*1ee0*/  UMOV UR12, UR36 ;  /* 0x00000024000c7c82 */ /* 0x000fe40008000000 */
[----:B------:R-:W-:Y:S01]  /*1ef0*/  @UP2 UIADD3 UR26, UPT, UPT, UR37, URZ, URZ ;  /* 0x000000ff251a2290 */ /* 0x000fe2000fffe0ff */
[----:B------:R4:W-:Y:S01]  /*1f00*/  UTMALDG.5D.MULTICAST [UR32], [UR28], UR40, desc[UR50] ;  /* 0x000032201c0073b4 */ /* 0x0009e20008021828 */
[----:B------:R-:W-:Y:S01]  /*1f10*/  UMOV UR13, UR37 ;  /* 0x00000025000d7c82 */ /* 0x000fe20008000000 */
[----:B------:R-:W-:Y:S01]  /*1f20*/  UMOV UR14, UR38 ;  /* 0x00000026000e7c82 */ /* 0x000fe20008000000 */
[----:B------:R-:W-:Y:S01]  /*1f30*/  UISETP.NE.AND UP1, UPT, UR26, UR46, UPT ;  /* 0x0000002e1a00728c */ /* 0x000fe2000bf25270 */
[----:B------:R-:W-:Y:S01]  /*1f40*/  UMOV UR9, UR17 ;  /* 0x0000001100097c82 */ /* 0x000fe20008000000 */
[----:B------:R-:W-:Y:S02]  /*1f50*/  UMOV UR11, UR35 ;  /* 0x00000023000b7c82 */ /* 0x000fe40008000000 */
[----:B------:R1:W-:Y:S07]  /*1f60*/  UTMALDG.5D.MULTICAST [UR8], [UR28], UR40, desc[UR50] ;  /* 0x000032081c0073b4 */ /* 0x0003ee0008021828 */
[----:B------:R-:W-:Y:S04]  /*1f70*/  @UP1 UIADD3 UR23, UPT, UPT, UR38, URZ, URZ ;  /* 0x000000ff26171290 */ /* 0x000fe8000fffe0ff */
[----:B------:R-:W-:Y:S01]  /*1f80*/  UISETP.NE.AND UP0, UPT, UR23, UR47, UPT ;  /* 0x0000002f1700728c */ /* 0x000fe2000bf05270 */
[----:B---3--:R-:W-:Y:S03]  /*1f90*/  UMOV UR7, UR44 ;  /* 0x0000002c00077c82 */ /* 0x008fe60008000000 */
[----:B----4-:R-:W-:Y:S02]  /*1fa0*/  USEL UR38, UR23, URZ, UP0 ;  /* 0x000000ff17267287 */ /* 0x010fe40008000000 */
[----:B------:R-:W-:Y:S02]  /*1fb0*/  USEL UR36, UR30, URZ, UP2 ;  /* 0x000000ff1e247287 */ /* 0x000fe40009000000 */
[----:B------:R-:W-:Y:S02]  /*1fc0*/  USEL UR37, UR26, URZ, UP1 ;  /* 0x000000ff1a257287 */ /* 0x000fe40008800000 */
[----:B-1----:R-:W-:Y:S02]  /*1fd0*/  UIADD3 UR8, UPT, UPT, UR31, 0x1, URZ ;  /* 0x000000011f087890 */ /* 0x002fe4000fffe0ff */
[----:B------:R-:W-:Y:S02]  /*1fe0*/  @UP0 UIADD3 UR8, UPT, UPT, UR31, URZ, URZ ;  /* 0x000000ff1f080290 */ /* 0x000fe4000fffe0ff */
[----:B------:R-:W-:Y:S05]  /*1ff0*/  UISETP.NE.AND UP0, UPT, UR27, UR54, UPT ;  /* 0x000000361b00728c */ /* 0x000fea000bf05270 */
[----:B------:R-:W-:Y:S04]  /*2000*/  UMOV UR31, UR8 ;  /* 0x00000008001f7c82 */ /* 0x000fe80008000000 */
[----:B------:R-:W-:Y:S05]  /*2010*/  BRA.U UP0, `(.L_x_29) ;  /* 0xfffffff900e47547 */ /* 0x000fea000b83ffff */
.L_x_23:
[----:B------:R-:W-:Y:S01]  /*2020*/  ULEA UR4, UR44, UR41, 0x3 ;  /* 0x000000292c047291 */ /* 0x000fe2000f8e18ff */
[----:B-1----:R-:W-:Y:S01]  /*2030*/  SHF.L.U32 R0, R3, 0x1f, RZ ;  /* 0x0000001f03007819 */ /* 0x002fe200000006ff */
[----:B------:R-:W-:Y:S01]  /*2040*/  @!P1 SYNCS.ARRIVE.TRANS64.A1T0 RZ, [UR41+0x158], RZ ;  /* 0x000158ffffff99a7 */ /* 0x000fe20008100029 */
[----:B------:R-:W-:-:S06]  /*2050*/  UISETP.GE.AND UP0, UPT, UR63, 0x1, UPT ;  /* 0x000000013f00788c */ /* 0x000fcc000bf06270 */
[----:B--2---:R1:W2:Y:S03]  /*2060*/  SYNCS.PHASECHK.TRANS64.TRYWAIT P0, [UR4+0x88], R0 ;  /* 0x00008800ff0075a7 */ /* 0x0042a60008001104 */
[----:B------:R-:W-:Y:S05]  /*2070*/  BRA.U !UP0, `(.L_x_30) ;  /* 0x0000000508d07547 */ /* 0x000fea000b800000 */
[----:B------:R-:W3:Y:S01]  /*2080*/  LDCU.128 UR8, c[0x0][0x480] ;  /* 0x00009000ff0877ac */ /* 0x000ee20008000c00 */
[----:B------:R-:W4:Y:S01]  /*2090*/  LDCU.128 UR16, c[0x0][0x490] ;  /* 0x00009200ff1077ac */ /* 0x000f220008000c00 */
[----:B------:R-:W1:Y:S01]  /*20a0*/  LDCU.64 UR20, c[0x0][0x4c0] ;  /* 0x00009800ff1477ac */ /* 0x000e620008000a00 */
[----:B------:R-:W1:Y:S01]  /*20b0*/  LDCU UR13, c[0x0][0x4c8] ;  /* 0x00009900ff0d77ac */ /* 0x000e620008000800 */
[----:B------:R-:W-:Y:S02]  /*20c0*/  UIADD3 UR54, UPT, UPT, UR63, UR54, URZ ;  /* 0x000000363f367290 */ /* 0x000fe4000fffe0ff */
[----:B---3--:R-:W-:Y:S02]  /*20d0*/  UIMAD.WIDE.U32 UR4, UR45, UR9, URZ ;  /* 0x000000092d0472a5 */ /* 0x008fe4000f8e00ff */
[----:B------:R-:W-:Y:S02]  /*20e0*/  UISETP.NE.AND UP0, UPT, UR8, 0x1, UPT ;  /* 0x000000010800788c */ /* 0x000fe4000bf05270 */
[----:B------:R-:W-:Y:S01]  /*20f0*/  USHF.R.U32.HI UR5, URZ, UR10, UR5 ;  /* 0x0000000aff057299 */ /* 0x000fe20008011605 */
[----:B------:R-:W3:Y:S03]  /*2100*/  LDCU UR9, c[0x0][0x4a0] ;  /* 0x00009400ff0977ac */ /* 0x000ee60008000800 */
[----:B------:R-:W-:-:S02]  /*2110*/  USEL UR5, UR45, UR5, !UP0 ;  /* 0x000000052d057287 */ /* 0x000fc4000c000000 */
[----:B------:R-:W-:Y:S02]  /*2120*/  UISETP.NE.AND UP0, UPT, UR11, 0x1, UPT ;  /* 0x000000010b00788c */ /* 0x000fe4000bf05270 */
[----:B----4-:R-:W-:Y:S01]  /*2130*/  UIMAD.WIDE.U32 UR6, UR5, UR16, URZ ;  /* 0x00000010050672a5 */ /* 0x010fe2000f8e00ff */
[----:B------:R-:W1:Y:S01]  /*2140*/  LDCU UR10, c[0x0][0x4ec] ;  /* 0x00009d80ff0a77ac */ /* 0x000e620008000800 */
[----:B------:R-:W4:Y:S05]  /*2150*/  LDCU UR62, c[0x0][0x38c] ;  /* 0x00007180ff3e77ac */ /* 0x000f2a0008000800 */
[----:B------:R-:W-:Y:S01]  /*2160*/  UMOV UR4, UR7 ;  /* 0x0000000700047c82 */ /* 0x000fe20008000000 */
[----:B------:R-:W1:Y:S01]  /*2170*/  LDCU UR23, c[0x0][0x4cc] ;  /* 0x00009980ff1777ac */ /* 0x000e620008000800 */
[----:B------:R-:W-:Y:S01]  /*2180*/  USHF.R.U32.HI UR4, URZ, UR17, UR4 ;  /* 0x00000011ff047299 */ /* 0x000fe20008011604 */
[----:B------:R-:W4:Y:S03]  /*2190*/  LDCU.64 UR16, c[0x0][0x4f0] ;  /* 0x00009e00ff1077ac */ /* 0x000f260008000a00 */
[----:B------:R-:W-:-:S02]  /*21a0*/  USEL UR4, UR5, UR4, !UP0 ;  /* 0x0000000405047287 */ /* 0x000fc4000c000000 */
[----:B------:R-:W-:Y:S02]  /*21b0*/  UISETP.NE.AND UP0, UPT, UR18, 0x1, UPT ;  /* 0x000000011200788c */ /* 0x000fe4000bf05270 */
[----:B------:R-:W-:Y:S01]  /*21c0*/  UIMAD.WIDE.U32 UR6, UR4, UR19, URZ ;  /* 0x00000013040672a5 */ /* 0x000fe2000f8e00ff */
[----:B------:R-:W1:Y:S01]  /*21d0*/  LDCU.64 UR50, c[0x0][0x390] ;  /* 0x00007200ff3277ac */ /* 0x000e620008000a00 */
[----:B------:R-:W1:Y:S05]  /*21e0*/  LDCU.64 UR32, c[0x0][0x4d0] ;  /* 0x00009a00ff2077ac */ /* 0x000e6a0008000a00 */
[----:B------:R-:W-:Y:S01]  /*21f0*/  UMOV UR6, UR7 ;  /* 0x0000000700067c82 */ /* 0x000fe20008000000 */
[----:B------:R-:W-:-:S02]  /*2200*/  UIADD3 UR7, UPT, UPT, -UR5, URZ, URZ ;  /* 0x000000ff05077290 */ /* 0x000fc4000fffe1ff */
[----:B---3--:R-:W-:Y:S02]  /*2210*/  USHF.R.U32.HI UR6, URZ, UR9, UR6 ;  /* 0x00000009ff067299 */ /* 0x008fe40008011606 */
[----:B------:R-:W-:Y:S02]  /*2220*/  UIMAD UR7, UR8, UR7, UR45 ;  /* 0x00000007080772a4 */ /* 0x000fe4000f8e022d */
[----:B------:R-:W-:Y:S02]  /*2230*/  USEL UR14, UR4, UR6, !UP0 ;  /* 0x00000006040e7287 */ /* 0x000fe4000c000000 */
[----:B------:R-:W-:Y:S02]  /*2240*/  UIADD3 UR6, UPT, UPT, -UR4, URZ, URZ ;  /* 0x000000ff04067290 */ /* 0x000fe4000fffe1ff */
[----:B------:R-:W-:Y:S02]  /*2250*/  UIADD3 UR9, UPT, UPT, -UR14, URZ, URZ ;  /* 0x000000ff0e097290 */ /* 0x000fe4000fffe1ff */
[----:B------:R-:W-:-:S02]  /*2260*/  UIMAD UR12, UR11, UR6, UR5 ;  /* 0x000000060b0c72a4 */ /* 0x000fc4000f8e0205 */
[----:B------:R-:W-:Y:S02]  /*2270*/  UIMAD UR9, UR18, UR9, UR4 ;  /* 0x00000009120972a4 */ /* 0x000fe4000f8e0204 */
[----:B-1----:R-:W-:Y:S01]  /*2280*/  UIMAD UR11, UR7, UR20, UR10 ;  /* 0x00000014070b72a4 */ /* 0x002fe2000f8e020a */
[----:B------:R-:W1:Y:S02]  /*2290*/  LDCU.64 UR4, c[0x0][0x4f8] ;  /* 0x00009f00ff0477ac */ /* 0x000e640008000a00 */
[----:B------:R-:W3:Y:S01]  /*22a0*/  LDCU UR6, c[0x0][0x500] ;  /* 0x0000a000ff0677ac */ /* 0x000ee20008000800 */
[----:B------:R-:W-:Y:S02]  /*22b0*/  UIADD3 UR18, UPT, UPT, UR34, 0x40, URZ ;  /* 0x0000004022127890 */ /* 0x000fe4000fffe0ff */
[----:B----4-:R-:W-:Y:S02]  /*22c0*/  UIMAD UR12, UR12, UR21, UR16 ;  /* 0x000000150c0c72a4 */ /* 0x010fe4000f8e0210 */
[----:B------:R-:W-:Y:S01]  /*22d0*/  UIMAD UR13, UR9, UR13, UR17 ;  /* 0x0000000d090d72a4 */ /* 0x000fe2000f8e0211 */
[----:B------:R-:W-:Y:S01]  /*22e0*/  UMOV UR48, UR63 ;  /* 0x0000003f00307c82 */ /* 0x000fe20008000000 */
[----:B------:R-:W-:-:S10]  /*22f0*/  UMOV UR7, UR44 ;  /* 0x0000002c00077c82 */ /* 0x000fd40008000000 */
.L_x_36:
[----:B----4-:R-:W-:Y:S01]  /*2300*/  @!P3 MOV R4, 0x3000 ;  /* 0x000030000004b802 */ /* 0x010fe20000000f00 */
[----:B------:R-:W-:Y:S01]  /*2310*/  ULEA UR9, UR7, UR41, 0x3 ;  /* 0x0000002907097291 */ /* 0x000fe2000f8e18ff */
[----:B--2---:R-:W-:Y:S11]  /*2320*/  @P0 BRA `(.L_x_31) ;  /* 0x00000000000c0947 */ /* 0x004ff60003800000 */
[----:B------:R-:W-:Y:S04]  /*2330*/  SHF.L.U32 R5, R3, 0x1f, RZ ;  /* 0x0000001f03057819 */ /* 0x000fe800000006ff */
[----:B------:R-:W2:Y:S02]  /*2340*/  SYNCS.PHASECHK.TRANS64.TRYWAIT P0, [UR9+0x88], R5 ;  /* 0x00008805ff0075a7 */ /* 0x000ea40008001109 */
[----:B--2---:R-:W-:Y:S05]  /*2350*/  @!P0 BRA `(.L_x_32) ;  /* 0x00000070005c8947 */ /* 0x004fea0003800000 */
.L_x_31:
[----:B------:R4:W-:Y:S01]  /*2360*/  @!P3 SYNCS.ARRIVE.TRANS64 RZ, [UR9], R4 ;  /* 0x00000004ffffb9a7 */ /* 0x0009e20008000009 */
[----:B------:R-:W-:Y:S04]  /*2370*/  ULOP3.LUT UR8, UR49, 0x2, URZ, 0xfc, !UPT ;  /* 0x0000000231087892 */ /* 0x000fe8000f8efcff */
[----:B------:R-:W-:Y:S09]  /*2380*/  UISETP.NE.AND UP0, UPT, UR8, 0x2, UPT ;  /* 0x000000020800788c */ /* 0x000ff2000bf05270 */
[----:B------:R-:W-:Y:S05]  /*2390*/  BRA.U UP0, `(.L_x_33) ;  /* 0x0000000100047547 */ /* 0x000fea000b800000 */
[----:B-1-3--:R-:W-:Y:S05]  /*23a0*/  BPT.TRAP 0x1 ;  /* 0x000000040000795c */ /* 0x00afea0000300000 */
.L_x_33:
[----:B------:R-:W-:Y:S04]  /*23b0*/  BSSY.RECONVERGENT B0, `(.L_x_34) ;  /* 0x0000003000007945 */ /* 0x000fe80003800200 */
[----:B------:R-:W-:Y:S05]  /*23c0*/  @P2 BRA `(.L_x_35) ;  /* 0x0000000000042947 */ /* 0x000fea0003800000 */
[----:B-1-3--:R-:W-:Y:S05]  /*23d0*/  BPT.TRAP 0x1 ;  /* 0x000000040000795c */ /* 0x00afea0000300000 */
.L_x_35:
[----:B-1-3--:R-:W-:Y:S05]  /*23e0*/  BSYNC.RECONVERGENT B0 ;  /* 0x0000000000007941 */ /* 0x00afea0003800200 */
.L_x_34:
[----:B------:R-:W-:Y:S02]  /*23f0*/  UIADD3 UR8, UPT, UPT, UR7, 0x1, URZ ;  /* 0x0000000107087890 */ /* 0x000fe4000fffe0ff */
[----:B------:R-:W-:Y:S02]  /*2400*/  UIMAD UR16, UR36, UR23, UR4 ;  /* 0x00000017241072a4 */ /* 0x000fe4000f8e0204 */
[----:B------:R-:W-:Y:S02]  /*2410*/  UISETP.NE.AND UP0, UPT, UR8, 0x11, UPT ;  /* 0x000000110800788c */ /* 0x000fe4000bf05270 */
[----:B------:R-:W-:Y:S02]  /*2420*/  UIMAD UR15, UR37, UR32, UR5 ;  /* 0x00000020250f72a4 */ /* 0x000fe4000f8e0205 */
[----:B------:R-:W-:Y:S02]  /*2430*/  USEL UR10, URZ, 0x1, UP0 ;  /* 0x00000001ff0a7887 */ /* 0x000fe40008000000 */
[----:B------:R-:W-:Y:S02]  /*2440*/  USEL UR44, UR8, URZ, UP0 ;  /* 0x000000ff082c7287 */ /* 0x000fe40008000000 */
[----:B------:R-:W-:Y:S02]  /*2450*/  ULEA UR15, UR15, UR16, 0x5 ;  /* 0x000000100f0f7291 */ /* 0x000fe4000f8e28ff */
[----:B------:R-:W-:Y:S01]  /*2460*/  ULEA UR8, UR44, UR41, 0x3 ;  /* 0x000000292c087291 */ /* 0x000fe2000f8e18ff */
[----:B------:R-:W-:Y:S01]  /*2470*/  LOP3.LUT R3, R3, UR10, RZ, 0x3c, !PT ;  /* 0x0000000a03037c12 */ /* 0x000fe2000f8e3cff */
[----:B------:R-:W-:Y:S02]  /*2480*/  UIADD3 UR46, UP0, UPT, UR56, 0x80, URZ ;  /* 0x00000080382e7890 */ /* 0x000fe4000ff1e0ff */
[----:B------:R-:W-:Y:S01]  /*2490*/  USHF.L.U32 UR10, UR31, 0x5, URZ ;  /* 0x000000051f0a7899 */ /* 0x000fe200080006ff */
[----:B--2---:R-:W-:Y:S01]  /*24a0*/  SHF.L.U32 R0, R3, 0x1f, RZ ;  /* 0x0000001f03007819 */ /* 0x004fe200000006ff */
[----:B------:R-:W-:Y:S02]  /*24b0*/  UIADD3.X UR47, UPT, UPT, URZ, UR57, URZ, UP0, !UPT ;  /* 0x00000039ff2f7290 */ /* 0x000fe400087fe4ff */
[----:B------:R-:W-:Y:S01]  /*24c0*/  UIADD3 UR45, UPT, UPT, UR36, 0x1, URZ ;  /* 0x00000001242d7890 */ /* 0x000fe2000fffe0ff */
[----:B------:R1:W2:Y:S01]  /*24d0*/  SYNCS.PHASECHK.TRANS64.TRYWAIT P0, [UR8+0x88], R0 ;  /* 0x00008800ff0075a7 */ /* 0x0002a20008001108 */
[----:B------:R-:W-:Y:S02]  /*24e0*/  USHF.L.U32 UR8, UR7, 0xc, URZ ;  /* 0x0000000c07087899 */ /* 0x000fe400080006ff */
[----:B------:R-:W-:Y:S02]  /*24f0*/  UIMAD UR7, UR38, UR33, UR6 ;  /* 0x00000021260772a4 */ /* 0x000fe4000f8e0206 */
[----:B------:R-:W-:Y:S02]  /*2500*/  ULOP3.LUT UR19, UR8, UR53, URZ, 0xfc, !UPT ;  /* 0x0000003508137292 */ /* 0x000fe4000f8efcff */
[----:B------:R-:W-:Y:S02]  /*2510*/  ULEA UR7, UR7, UR15, 0xa ;  /* 0x0000000f07077291 */ /* 0x000fe4000f8e50ff */
[----:B------:R-:W-:Y:S02]  /*2520*/  UIADD3 UR8, UPT, UPT, UR41, 0x4400, UR8 ;  /* 0x0000440029087890 */ /* 0x000fe4000fffe008 */
[----:B------:R-:W-:Y:S02]  /*2530*/  UPRMT UR7, UR7, 0x5410, URZ ;  /* 0x0000541007077896 */ /* 0x000fe400080000ff */
[----:B------:R-:W-:Y:S02]  /*2540*/  UISETP.NE.AND UP2, UPT, UR45, UR62, UPT ;  /* 0x0000003e2d00728c */ /* 0x000fe4000bf45270 */
[----:B------:R-:W-:Y:S02]  /*2550*/  UIADD3 UR40, UPT, UPT, UR37, 0x1, URZ ;  /* 0x0000000125287890 */ /* 0x000fe4000fffe0ff */
[----:B------:R-:W-:Y:S02]  /*2560*/  UIADD3 UR42, UP3, UPT, UR56, 0x200, URZ ;  /* 0x00000200382a7890 */ /* 0x000fe4000ff7e0ff */
[----:B------:R-:W-:Y:S01]  /*2570*/  ULEA UR16, UR19, UR41, 0x1 ;  /* 0x0000002913107291 */ /* 0x000fe2000f8e08ff */
[----:B------:R3:W-:Y:S01]  /*2580*/  UTMALDG.5D.IM2COL [UR8], [UR46], UR7 ;  /* 0x000000082e0073b4 */ /* 0x0007e20008060007 */
[----:B------:R-:W-:Y:S02]  /*2590*/  ULOP3.LUT UR27, UR52, UR10, URZ, 0xfc, !UPT ;  /* 0x0000000a341b7292 */ /* 0x000fe4000f8efcff */
[----:B------:R-:W-:Y:S02]  /*25a0*/  UIADD3.X UR43, UPT, UPT, URZ, UR57, URZ, UP3, !UPT ;  /* 0x00000039ff2b7290 */ /* 0x000fe40009ffe4ff */
[----:B------:R-:W-:Y:S02]  /*25b0*/  @UP2 UIADD3 UR40, UPT, UPT, UR37, URZ, URZ ;  /* 0x000000ff25282290 */ /* 0x000fe4000fffe0ff */
        /* <DEDUP_REMOVED lines=10> */
[----:B------:R-:W-:Y:S01]  /*2660*/  UMOV UR28, UR36 ;  /* 0x00000024001c7c82 */ /* 0x000fe20008000000 */
[----:B------:R-:W-:Y:S02]  /*2670*/  UMOV UR29, UR37 ;  /* 0x00000025001d7c82 */ /* 0x000fe40008000000 */
[----:B------:R-:W-:Y:S01]  /*2680*/  UISETP.NE.AND UP0, UPT, UR35, UR51, UPT ;  /* 0x000000332300728c */ /* 0x000fe2000bf05270 */
[----:B------:R-:W-:Y:S01]  /*2690*/  UMOV UR30, UR38 ;  /* 0x00000026001e7c82 */ /* 0x000fe20008000000 */
[----:B------:R-:W-:Y:S01]  /*26a0*/  UMOV UR20, UR36 ;  /* 0x0000002400147c82 */ /* 0x000fe20008000000 */
[----:B------:R-:W-:Y:S01]  /*26b0*/  USEL UR36, UR45, URZ, UP2 ;  /* 0x000000ff2d247287 */ /* 0x000fe20009000000 */
[----:B------:R1:W-:Y:S01]  /*26c0*/  UTMALDG.5D.MULTICAST [UR24], [UR42], UR55, desc[UR58] ;  /* 0x00003a182a0073b4 */ /* 0x0003e20008021837 */
[----:B------:R-:W-:Y:S01]  /*26d0*/  UMOV UR21, UR37 ;  /* 0x0000002500157c82 */ /* 0x000fe20008000000 */
[----:B------:R-:W-:Y:S01]  /*26e0*/  USEL UR37, UR40, URZ, UP1 ;  /* 0x000000ff28257287 */ /* 0x000fe20008800000 */
[----:B------:R-:W-:Y:S01]  /*26f0*/  UMOV UR22, UR38 ;  /* 0x0000002600167c82 */ /* 0x000fe20008000000 */
[----:B------:R-:W-:Y:S01]  /*2700*/  USEL UR38, UR35, URZ, UP0 ;  /* 0x000000ff23267287 */ /* 0x000fe20008000000 */
[----:B------:R-:W-:Y:S01]  /*2710*/  UMOV UR17, UR9 ;  /* 0x0000000900117c82 */ /* 0x000fe20008000000 */
[----:B------:R-:W-:Y:S02]  /*2720*/  UMOV UR19, UR27 ;  /* 0x0000001b00137c82 */ /* 0x000fe40008000000 */
[----:B------:R1:W-:Y:S01]  /*2730*/  UTMALDG.5D.MULTICAST [UR16], [UR42], UR55, desc[UR58] ;  /* 0x00003a102a0073b4 */ /* 0x0003e20008021837 */
[----:B---3--:R-:W-:Y:S02]  /*2740*/  UIADD3 UR8, UPT, UPT, UR31, 0x1, URZ ;  /* 0x000000011f087890 */ /* 0x008fe4000fffe0ff */
[----:B------:R-:W-:Y:S02]  /*2750*/  @UP0 UIADD3 UR8, UPT, UPT, UR31, URZ, URZ ;  /* 0x000000ff1f080290 */ /* 0x000fe4000fffe0ff */
[----:B------:R-:W-:Y:S02]  /*2760*/  UISETP.GT.U32.AND UP0, UPT, UR48, 0x1, UPT ;  /* 0x000000013000788c */ /* 0x000fe4000bf04070 */
[----:B------:R-:W-:Y:S03]  /*2770*/  UIADD3 UR7, UPT, UPT, UR48, -0x1, URZ ;  /* 0xffffffff30077890 */ /* 0x000fe6000fffe0ff */
[----:B------:R-:W-:Y:S04]  /*2780*/  UMOV UR31, UR8 ;  /* 0x00000008001f7c82 */ /* 0x000fe80008000000 */
[----:B------:R-:W-:Y:S01]  /*2790*/  UMOV UR48, UR7 ;  /* 0x0000000700307c82 */ /* 0x000fe20008000000 */
[----:B------:R-:W-:Y:S01]  /*27a0*/  UMOV UR7, UR44 ;  /* 0x0000002c00077c82 */ /* 0x000fe20008000000 */
[----:B-1----:R-:W-:Y:S05]  /*27b0*/  BRA.U UP0, `(.L_x_36) ;  /* 0xfffffff900d07547 */ /* 0x002fea000b83ffff */
.L_x_30:
[----:B----4-:R-:W-:Y:S01]  /*27c0*/  SHF.L.U32 R4, R2, 0x1f, RZ ;  /* 0x0000001f02047819 */ /* 0x010fe200000006ff */
[----:B------:R-:W-:-:S03]  /*27d0*/  NOP ;  /* 0x0000000000007918 */ /* 0x000fc60000000000 */
[----:B--2---:R-:W2:Y:S02]  /*27e0*/  SYNCS.PHASECHK.TRANS64.TRYWAIT P0, [UR41+0x160], R4 ;  /* 0x00016004ff0075a7 */ /* 0x004ea40008001129 */
[----:B--2---:R-:W-:Y:S05]  /*27f0*/  @!P0 BRA `(.L_x_37) ;  /* 0x0000006c004c8947 */ /* 0x004fea0003800000 */
.L_x_147:
[----:B-1----:R-:W1:Y:S01]  /*2800*/  LDS.128 R4, [UR41+0x1a0] ;  /* 0x0001a029ff047984 */ /* 0x002e620008000c00 */
[----:B------:R-:W-:Y:S02]  /*2810*/  UIADD3 UR4, UPT, UPT, UR41, 0x168, URZ ;  /* 0x0000016829047890 */ /* 0x000fe4000fffe0ff */
[----:B------:R-:W-:Y:S01]  /*2820*/  UISETP.GE.AND UP0, UPT, UR39, 0x1, UPT ;  /* 0x000000012700788c */ /* 0x000fe2000bf06270 */
[----:B------:R-:W-:Y:S01]  /*2830*/  @!PT LDS RZ, [RZ] ;  /* 0x00000000fffff984 */ /* 0x000fe20000000800 */
[----:B------:R-:W-:Y:S01]  /*2840*/  @!PT LDS RZ, [RZ] ;  /* 0x00000000fffff984 */ /* 0x000fe20000000800 */
[----:B------:R-:W-:Y:S01]  /*2850*/  @!PT LDS RZ, [RZ] ;  /* 0x00000000fffff984 */ /* 0x000fe20000000800 */
[----:B------:R-:W-:Y:S01]  /*2860*/  @!PT LDS RZ, [RZ] ;  /* 0x00000000fffff984 */ /* 0x000fe20000000800 */
[----:B------:R2:W-:Y:S06]  /*2870*/  MEMBAR.ALL.CTA ;  /* 0x0000000000007992 */ /* 0x0005ec0000008000 */
[----:B--2---:R-:W2:Y:S01]  /*2880*/  FENCE.VIEW.ASYNC.S ;  /* 0x00000000000073c6 */ /* 0x004ea20000000000 */
[----:B------:R-:W-:-:S09]  /*2890*/  UPRMT UR4, URZ, 0x654, UR4 ;  /* 0x00000654ff047896 */ /* 0x000fd20008000004 */
[----:B--2---:R-:W-:Y:S01]  /*28a0*/  SYNCS.ARRIVE.TRANS64.RED.A1T0 RZ, [UR4], RZ ;  /* 0x000000ffffff79a7 */ /* 0x004fe20008100404 */
[----:B-1----:R-:W-:-:S13]  /*28b0*/  LOP3.LUT P0, RZ, R6, 0x1, RZ, 0xc0, !PT ;  /* 0x0000000106ff7812 */ /* 0x002fda000780c0ff */
[----:B------:R-:W-:Y:S01]  /*28c0*/  VOTEU.ANY UP1, P0 ;  /* 0x0000000000ff7886 */ /* 0x000fe20000020100 */
[----:B------:R-:W-:-:S13]  /*28d0*/  PLOP3.LUT P0, PT, PT, PT, UP1, 0x80, 0x8 ;  /* 0x000000000008781c */ /* 0x000fda0003f0f018 */
[----:B------:R-:W-:Y:S02]  /*28e0*/  @P0 MOV R0, R4 ;  /* 0x0000000400000202 */ /* 0x000fe40000000f00 */
[----:B------:R-:W-:Y:S02]  /*28f0*/  @P0 LOP3.LUT R4, R5, 0xffff, RZ, 0xc0, !PT ;  /* 0x0000ffff05040812 */ /* 0x000fe400078ec0ff */
[----:B------:R-:W-:Y:S02]  /*2900*/  @P0 R2UR UR6, R0 ;  /* 0x00000000000602ca */ /* 0x000fe400000e0000 */
[----:B------:R-:W-:-:S11]  /*2910*/  @P0 R2UR UR5, R4 ;  /* 0x00000000040502ca */ /* 0x000fd600000e0000 */
[----:B------:R-:W-:Y:S02]  /*2920*/  @UP1 UMOV UR61, UR6 ;  /* 0x00000006003d1c82 */ /* 0x000fe40008000000 */
[----:B------:R-:W-:Y:S01]  /*2930*/  @UP1 UMOV UR60, UR5 ;  /* 0x00000005003c1c82 */ /* 0x000fe20008000000 */
[----:B------:R-:W-:Y:S05]  /*2940*/  BRA.U !UP0, `(.L_x_38) ;  /* 0x0000000108d47547 */ /* 0x000fea000b800000 */
[----:B------:R-:W1:Y:S01]  /*2950*/  LDCU.128 UR16, c[0x0][0xc10] ;  /* 0x00018200ff1077ac */ /* 0x000e620008000c00 */
[----:B------:R-:W2:Y:S01]  /*2960*/  LDCU UR21, c[0x0][0xc20] ;  /* 0x00018400ff1577ac */ /* 0x000ea20008000800 */
[----:B------:R-:W3:Y:S01]  /*2970*/  LDCU UR20, c[0x0][0xc0c] ;  /* 0x00018180ff1477ac */ /* 0x000ee20008000800 */
[----:B------:R-:W4:Y:S01]  /*2980*/  LDCU.64 UR12, c[0x0][0xc28] ;  /* 0x00018500ff0c77ac */ /* 0x000f220008000a00 */
[----:B------:R-:W-:Y:S02]  /*2990*/  UISETP.NE.AND UP3, UPT, UR39, 0x1, UPT ;  /* 0x000000012700788c */ /* 0x000fe4000bf65270 */
[----:B-1----:R-:W-:Y:S02]  /*29a0*/  UIMAD.WIDE.U32 UR4, UR64, UR19, URZ ;  /* 0x00000013400472a5 */ /* 0x002fe4000f8e00ff */
[----:B------:R-:W-:Y:S02]  /*29b0*/  UIMAD.WIDE.U32 UR6, UR65, UR16, URZ ;  /* 0x00000010410672a5 */ /* 0x000fe4000f8e00ff */
[----:B------:R-:W-:-:S02]  /*29c0*/  UISETP.NE.AND UP0, UPT, UR18, 0x1, UPT ;  /* 0x000000011200788c */ /* 0x000fc4000bf05270 */
[----:B------:R-:W-:Y:S01]  /*29d0*/  UIMAD.WIDE.U32 UR10, UR60, UR19, URZ ;  /* 0x000000133c0a72a5 */ /* 0x000fe2000f8e00ff */
[----:B------:R-:W-:Y:S01]  /*29e0*/  UMOV UR4, UR5 ;  /* 0x0000000500047c82 */ /* 0x000fe20008000000 */
[----:B---3--:R-:W-:Y:S02]  /*29f0*/  UISETP.NE.AND UP2, UPT, UR20, 0x1, UPT ;  /* 0x000000011400788c */ /* 0x008fe4000bf45270 */
[----:B--2---:R-:W-:Y:S02]  /*2a00*/  USHF.R.U32.HI UR5, URZ, UR21, UR4 ;  /* 0x00000015ff057299 */ /* 0x004fe40008011604 */
[----:B------:R-:W-:Y:S01]  /*2a10*/  UIMAD.WIDE.U32 UR14, UR61, UR16, URZ ;  /* 0x000000103d0e72a5 */ /* 0x000fe2000f8e00ff */
[----:B------:R-:W-:Y:S01]  /*2a20*/  UMOV UR4, UR7 ;  /* 0x0000000700047c82 */ /* 0x000fe20008000000 */
[----:B------:R-:W-:Y:S02]  /*2a30*/  USEL UR5, UR64, UR5, !UP0 ;  /* 0x0000000540057287 */ /* 0x000fe4000c000000 */
[----:B------:R-:W-:-:S02]  /*2a40*/  USHF.R.U32.HI UR4, URZ, UR17, UR4 ;  /* 0x00000011ff047299 */ /* 0x000fc40008011604 */
[----:B----4-:R-:W-:Y:S02]  /*2a50*/  UIMAD.WIDE.U32 UR8, UR5, UR12, URZ ;  /* 0x0000000c050872a5 */ /* 0x010fe4000f8e00ff */
[----:B------:R-:W-:Y:S01]  /*2a60*/  USEL UR6, UR65, UR4, !UP2 ;  /* 0x0000000441067287 */ /* 0x000fe2000d000000 */
[----:B------:R-:W-:Y:S02]  /*2a70*/  UMOV UR14, UR15 ;  /* 0x0000000f000e7c82 */ /* 0x000fe40008000000 */
[----:B------:R-:W-:Y:S01]  /*2a80*/  UMOV UR4, UR11 ;  /* 0x0000000b00047c82 */ /* 0x000fe20008000000 */
[----:B------:R-:W-:Y:S01]  /*2a90*/  UIMAD.WIDE.U32 UR10, UR6, UR12, URZ ;  /* 0x0000000c060a72a5 */ /* 0x000fe2000f8e00ff */
[----:B------:R-:W-:Y:S01]  /*2aa0*/  UMOV UR8, UR9 ;  /* 0x0000000900087c82 */ /* 0x000fe20008000000 */
[----:B------:R-:W-:Y:S02]  /*2ab0*/  USHF.R.U32.HI UR4, URZ, UR21, UR4 ;  /* 0x00000015ff047299 */ /* 0x000fe40008011604 */
[----:B------:R-:W-:-:S03]  /*2ac0*/  @UP3 USHF.R.U32.HI UR5, URZ, UR13, UR8 ;  /* 0x0000000dff053299 */ /* 0x000fc60008011608 */
[----:B------:R-:W-:Y:S01]  /*2ad0*/  UMOV UR10, UR11 ;  /* 0x0000000b000a7c82 */ /* 0x000fe20008000000 */
[----:B------:R-:W-:Y:S02]  /*2ae0*/  USHF.R.U32.HI UR17, URZ, UR17, UR14 ;  /* 0x00000011ff117299 */ /* 0x000fe4000801160e */
[----:B------:R-:W-:Y:S02]  /*2af0*/  USEL UR4, UR60, UR4, !UP0 ;  /* 0x000000043c047287 */ /* 0x000fe4000c000000 */
[----:B------:R-:W-:Y:S02]  /*2b00*/  @UP3 USHF.R.U32.HI UR6, URZ, UR13, UR10 ;  /* 0x0000000dff063299 */ /* 0x000fe4000801160a */
[----:B------:R-:W-:Y:S02]  /*2b10*/  UIMAD UR7, UR39, UR5, URZ ;  /* 0x00000005270772a4 */ /* 0x000fe4000f8e02ff */
[----:B------:R-:W-:Y:S02]  /*2b20*/  USEL UR5, UR61, UR17, !UP2 ;  /* 0x000000113d057287 */ /* 0x000fe4000d000000 */
[----:B------:R-:W-:-:S02]  /*2b30*/  UIMAD UR10, UR39, UR6, URZ ;  /* 0x00000006270a72a4 */ /* 0x000fc4000f8e02ff */
[----:B------:R-:W-:Y:S02]  /*2b40*/  UISETP.GE.AND UP0, UPT, UR4, UR7, UPT ;  /* 0x000000070400728c */ /* 0x000fe4000bf06270 */
[----:B------:R-:W-:Y:S02]  /*2b50*/  UIMAD.WIDE.U32 UR8, UR4, UR12, URZ ;  /* 0x0000000c040872a5 */ /* 0x000fe4000f8e00ff */
[----:B------:R-:W-:Y:S02]  /*2b60*/  UISETP.GE.OR UP0, UPT, UR5, UR10, UP0 ;  /* 0x0000000a0500728c */ /* 0x000fe40008706670 */
[----:B------:R-:W-:-:S03]  /*2b70*/  UIMAD.WIDE.U32 UR10, UR5, UR12, URZ ;  /* 0x0000000c050a72a5 */ /* 0x000fc6000f8e00ff */
[----:B------:R-:W-:Y:S01]  /*2b80*/  UMOV UR7, UR9 ;  /* 0x0000000900077c82 */ /* 0x000fe20008000000 */
[----:B------:R-:W-:Y:S02]  /*2b90*/  UIADD3 UR9, UPT, UPT, -UR4, URZ, URZ ;  /* 0x000000ff04097290 */ /* 0x000fe4000fffe1ff */
[----:B------:R-:W-:Y:S02]  /*2ba0*/  USHF.R.U32.HI UR7, URZ, UR13, UR7 ;  /* 0x0000000dff077299 */ /* 0x000fe40008011607 */
[----:B------:R-:W-:Y:S02]  /*2bb0*/  UIMAD UR10, UR18, UR9, UR60 ;  /* 0x00000009120a72a4 */ /* 0x000fe4000f8e023c */
[----:B------:R-:W-:Y:S01]  /*2bc0*/  USEL UR7, UR4, UR7, !UP3 ;  /* 0x0000000704077287 */ /* 0x000fe2000d800000 */
[----:B------:R-:W-:Y:S01]  /*2bd0*/  @!UP0 UMOV UR8, UR11 ;  /* 0x0000000b00088c82 */ /* 0x000fe20008000000 */
[----:B------:R-:W-:Y:S02]  /*2be0*/  UIADD3 UR11, UPT, UPT, -UR5, URZ, URZ ;  /* 0x000000ff050b7290 */ /* 0x000fe4000fffe1ff */
[----:B------:R-:W-:-:S02]  /*2bf0*/  @!UP0 USHF.R.U32.HI UR8, URZ, UR13, UR8 ;  /* 0x0000000dff088299 */ /* 0x000fc40008011608 */
[----:B------:R-:W-:Y:S02]  /*2c00*/  UIADD3 UR9, UPT, UPT, -UR7, URZ, URZ ;  /* 0x000000ff07097290 */ /* 0x000fe4000fffe1ff */
[----:B------:R-:W-:Y:S02]  /*2c10*/  @!UP0 USEL UR8, UR5, UR8, !UP3 ;  /* 0x0000000805088287 */ /* 0x000fe4000d800000 */
[----:B------:R-:W-:Y:S02]  /*2c20*/  UIMAD UR9, UR39, UR9, UR4 ;  /* 0x00000009270972a4 */ /* 0x000fe4000f8e0204 */
[----:B------:R-:W-:Y:S02]  /*2c30*/  @!UP0 UIADD3 UR7, UPT, UPT, UR7, -UR8, URZ ;  /* 0x8000000807078290 */ /* 0x000fe4000fffe0ff */
[----:B------:R-:W-:Y:S02]  /*2c40*/  @!UP0 UIMAD UR8, UR9, UR6, UR8 ;  /* 0x00000006090882a4 */ /* 0x000fe4000f8e0208 */
[----:B------:R-:W-:-:S02]  /*2c50*/  @!UP0 UIMAD UR4, UR39, UR7, UR5 ;  /* 0x00000007270482a4 */ /* 0x000fc4000f8e0205 */
[----:B------:R-:W-:Y:S02]  /*2c60*/  UIMAD UR6, UR20, UR11, UR61 ;  /* 0x0000000b140672a4 */ /* 0x000fe4000f8e023d */
[----:B------:R-:W-:Y:S01]  /*2c70*/  UIMAD UR60, UR4, UR18, UR10 ;  /* 0x00000012043c72a4 */ /* 0x000fe2000f8e020a */
[----:B------:R-:W-:Y:S02]  /*2c80*/  @!UP0 UMOV UR5, UR8 ;  /* 0x0000000800058c82 */ /* 0x000fe40008000000 */
[----:B------:R-:W-:-:S12]  /*2c90*/  UIMAD UR61, UR5, UR20, UR6 ;  /* 0x00000014053d72a4 */ /* 0x000fd8000f8e0206 */
.L_x_38:
[----:B------:R-:W1:Y:S02]  /*2ca0*/  LDCU UR4, c[0x0][0xc30] ;  /* 0x00018600ff0477ac */ /* 0x000e640008000800 */
[----:B-1----:R-:W-:-:S09]  /*2cb0*/  UISETP.NE.AND UP0, UPT, UR4, 0x1, UPT ;  /* 0x000000010400788c */ /* 0x002fd2000bf05270 */
[----:B------:R-:W-:Y:S05]  /*2cc0*/  BRA.U UP0, `(.L_x_39) ;  /* 0x0000000100447547 */ /* 0x000fea000b800000 */
[----:B------:R-:W1:Y:S01]  /*2cd0*/  LDCU.128 UR8, c[0x0][0xc10] ;  /* 0x00018200ff0877ac */ /* 0x000e620008000c00 */
[----:B------:R-:W2:Y:S01]  /*2ce0*/  LDCU UR12, c[0x0][0xc0c] ;  /* 0x00018180ff0c77ac */ /* 0x000ea20008000800 */
[----:B------:R-:W3:Y:S01]  /*2cf0*/  LDCU UR13, c[0x0][0xc20] ;  /* 0x00018400ff0d77ac */ /* 0x000ee20008000800 */
[----:B-1----:R-:W-:Y:S02]  /*2d00*/  UIMAD.WIDE.U32 UR6, UR61, UR8, URZ ;  /* 0x000000083d0672a5 */ /* 0x002fe4000f8e00ff */
[----:B------:R-:W-:Y:S02]  /*2d10*/  UIMAD.WIDE.U32 UR4, UR60, UR11, URZ ;  /* 0x0000000b3c0472a5 */ /* 0x000fe4000f8e00ff */
[----:B--2---:R-:W-:Y:S02]  /*2d20*/  UISETP.NE.AND UP2, UPT, UR12, 0x1, UPT ;  /* 0x000000010c00788c */ /* 0x004fe4000bf45270 */
[----:B------:R-:W-:Y:S01]  /*2d30*/  UISETP.NE.AND UP0, UPT, UR10, 0x1, UPT ;  /* 0x000000010a00788c */ /* 0x000fe2000bf05270 */
[----:B------:R-:W-:-:S02]  /*2d40*/  UMOV UR6, UR7 ;  /* 0x0000000700067c82 */ /* 0x000fc40008000000 */
[----:B------:R-:W-:Y:S01]  /*2d50*/  UMOV UR4, UR5 ;  /* 0x0000000500047c82 */ /* 0x000fe20008000000 */
[----:B------:R-:W-:Y:S02]  /*2d60*/  USHF.R.U32.HI UR6, URZ, UR9, UR6 ;  /* 0x00000009ff067299 */ /* 0x000fe40008011606 */
[----:B---3--:R-:W-:Y:S02]  /*2d70*/  USHF.R.U32.HI UR4, URZ, UR13, UR4 ;  /* 0x0000000dff047299 */ /* 0x008fe40008011604 */
[----:B------:R-:W-:Y:S02]  /*2d80*/  USEL UR5, UR61, UR6, !UP2 ;  /* 0x000000063d057287 */ /* 0x000fe4000d000000 */
[----:B------:R-:W-:-:S04]  /*2d90*/  USEL UR4, UR60, UR4, !UP0 ;  /* 0x000000043c047287 */ /* 0x000fc8000c000000 */
[----:B------:R-:W-:Y:S02]  /*2da0*/  UIADD3 UR6, UPT, UPT, UR5, -UR4, URZ ;  /* 0x8000000405067290 */ /* 0x000fe4000fffe0ff */
[----:B------:R-:W-:Y:S02]  /*2db0*/  UIADD3 UR4, UPT, UPT, -UR5, UR4, URZ ;  /* 0x0000000405047290 */ /* 0x000fe4000fffe1ff */
[----:B------:R-:W-:Y:S02]  /*2dc0*/  UIMAD UR60, UR6, UR10, UR60 ;  /* 0x0000000a063c72a4 */ /* 0x000fe4000f8e023c */
[----:B------:R-:W-:-:S12]  /*2dd0*/  UIMAD UR61, UR4, UR12, UR61 ;  /* 0x0000000c043d72a4 */ /* 0x000fd8000f8e023d */
.L_x_39:
[----:B------:R-:W-:Y:S01]  /*2de0*/  R2UR UR5, R45 ;  /* 0x000000002d0572ca */ /* 0x000fe200000e0000 */
[----:B------:R-:W-:Y:S01]  /*2df0*/  UMOV UR27, UR54 ;  /* 0x00000036001b7c82 */ /* 0x000fe20008000000 */
[----:B------:R-:W-:Y:S02]  /*2e00*/  R2UR UR4, R44 ;  /* 0x000000002c0472ca */ /* 0x000fe400000e0000 */
[----:B------:R-:W-:Y:S02]  /*2e10*/  PLOP3.LUT P1, PT, PT, PT, PT, 0x80, 0x8 ;  /* 0x000000000008781c */ /* 0x000fe40003f2f070 */
[----:B------:R-:W-:-:S07]  /*2e20*/  LOP3.LUT R2, R2, 0x1, RZ, 0x3c, !PT ;  /* 0x0000000102027812 */ /* 0x000fce00078e3cff */
[----:B------:R-:W-:Y:S02]  /*2e30*/  UIADD3 UR51, UPT, UPT, UR61, UR5, URZ ;  /* 0x000000053d337290 */ /* 0x000fe4000fffe0ff */
[----:B------:R-:W-:Y:S01]  /*2e40*/  UIADD3 UR24, UPT, UPT, UR60, UR4, URZ ;  /* 0x000000043c187290 */ /* 0x000fe2000fffe0ff */
[----:B------:R-:W-:Y:S11]  /*2e50*/  BRA.U UP1, `(.L_x_40) ;  /* 0xffffffe901707547 */ /* 0x000ff6000b83ffff */
[----:B------:R-:W-:Y:S01]  /*2e60*/  UIADD3 UR41, UPT, UPT, UR41, 0x88, URZ ;  /* 0x0000008829297890 */ /* 0x000fe2000fffe0ff */
[----:B------:R-:W-:-:S03]  /*2e70*/  SHF.L.U32 R2, R3, 0x1f, RZ ;  /* 0x0000001f03027819 */ /* 0x000fc600000006ff */
[----:B------:R-:W-:-:S09]  /*2e80*/  ULEA UR4, UR44, UR41, 0x3 ;  /* 0x000000292c047291 */ /* 0x000fd2000f8e18ff */
[----:B------:R-:W1:Y:S02]  /*2e90*/  SYNCS.PHASECHK.TRANS64.TRYWAIT P0, [UR4], R2 ;  /* 0x00000002ff0075a7 */ /* 0x000e640008001104 */
[----:B-1----:R-:W-:Y:S05]  /*2ea0*/  @!P0 BRA `(.L_x_41) ;  /* 0x0000006400b88947 */ /* 0x002fea0003800000 */
.L_x_149:
[----:B------:R-:W-:-:S04]  /*2eb0*/  UIADD3 UR4, UPT, UPT, UR44, 0x1, URZ ;  /* 0x000000012c047890 */ /* 0x000fc8000fffe0ff */
[----:B------:R-:W-:-:S04]  /*2ec0*/  UISETP.NE.AND UP0, UPT, UR4, 0x11, UPT ;  /* 0x000000110400788c */ /* 0x000fc8000bf05270 */
[----:B------:R-:W-:Y:S02]  /*2ed0*/  USEL UR6, URZ, 0x1, UP0 ;  /* 0x00000001ff067887 */ /* 0x000fe40008000000 */
[----:B------:R-:W-:-:S04]  /*2ee0*/  USEL UR4, UR4, URZ, UP0 ;  /* 0x000000ff04047287 */ /* 0x000fc80008000000 */
[----:B------:R-:W-:Y:S01]  /*2ef0*/  ULEA UR5, UR4, UR41, 0x3 ;  /* 0x0000002904057291 */ /* 0x000fe2000f8e18ff */
[----:B-1----:R-:W-:-:S04]  /*2f00*/  LOP3.LUT R2, R3, UR6, RZ, 0x3c, !PT ;  /* 0x0000000603027c12 */ /* 0x002fc8000f8e3cff */
[----:B------:R-:W-:-:S04]  /*2f10*/  SHF.L.U32 R3, R2, 0x1f, RZ ;  /* 0x0000001f02037819 */ /* 0x000fc800000006ff */
[----:B------:R-:W1:Y:S02]  /*2f20*/  SYNCS.PHASECHK.TRANS64.TRYWAIT P0, [UR5], R3 ;  /* 0x00000003ff0075a7 */ /* 0x000e640008001105 */
[----:B-1----:R-:W-:Y:S05]  /*2f30*/  @!P0 BRA `(.L_x_42) ;  /* 0x0000006400ac8947 */ /* 0x002fea0003800000 */
.L_x_151:
[----:B------:R-:W-:-:S04]  /*2f40*/  UIADD3 UR4, UPT, UPT, UR4, 0x1, URZ ;  /* 0x0000000104047890 */ /* 0x000fc8000fffe0ff */
[----:B------:R-:W-:-:S04]  /*2f50*/  UISETP.NE.AND UP0, UPT, UR4, 0x11, UPT ;  /* 0x000000110400788c */ /* 0x000fc8000bf05270 */
[----:B------:R-:W-:Y:S02]  /*2f60*/  USEL UR6, URZ, 0x1, UP0 ;  /* 0x00000001ff067887 */ /* 0x000fe40008000000 */
[----:B------:R-:W-:-:S04]  /*2f70*/  USEL UR4, UR4, URZ, UP0 ;  /* 0x000000ff04047287 */ /* 0x000fc80008000000 */
[----:B------:R-:W-:Y:S01]  /*2f80*/  ULEA UR5, UR4, UR41, 0x3 ;  /* 0x0000002904057291 */ /* 0x000fe2000f8e18ff */
[----:B------:R-:W-:-:S04]  /*2f90*/  LOP3.LUT R2, R2, UR6, RZ, 0x3c, !PT ;  /* 0x0000000602027c12 */ /* 0x000fc8000f8e3cff */
[----:B-1----:R-:W-:-:S04]  /*2fa0*/  SHF.L.U32 R3, R2, 0x1f, RZ ;  /* 0x0000001f02037819 */ /* 0x002fc800000006ff */
[----:B------:R-:W1:Y:S02]  /*2fb0*/  SYNCS.PHASECHK.TRANS64.TRYWAIT P0, [UR5], R3 ;  /* 0x00000003ff0075a7 */ /* 0x000e640008001105 */
[----:B-1----:R-:W-:Y:S05]  /*2fc0*/  @!P0 BRA `(.L_x_43) ;  /* 0x0000006400a08947 */ /* 0x002fea0003800000 */
.L_x_153:
        /* <DEDUP_REMOVED lines=9> */
.L_x_155:
        /* <DEDUP_REMOVED lines=9> */
.L_x_157:
        /* <DEDUP_REMOVED lines=9> */
.L_x_159:
        /* <DEDUP_REMOVED lines=9> */
.L_x_161:
        /* <DEDUP_REMOVED lines=9> */
.L_x_163:
        /* <DEDUP_REMOVED lines=9> */
.L_x_165:
        /* <DEDUP_REMOVED lines=9> */
.L_x_167:
        /* <DEDUP_REMOVED lines=9> */
.L_x_169:
        /* <DEDUP_REMOVED lines=9> */
.L_x_171:
        /* <DEDUP_REMOVED lines=9> */
.L_x_173:
        /* <DEDUP_REMOVED lines=9> */
.L_x_175:
        /* <DEDUP_REMOVED lines=9> */
.L_x_177:
        /* <DEDUP_REMOVED lines=9> */
.L_x_179:
[----:B------:R-:W-:-:S04]  /*3720*/  UIADD3 UR4, UPT, UPT, UR4, 0x1, URZ ;  /* 0x0000000104047890 */ /* 0x000fc8000fffe0ff */
[----:B------:R-:W-:-:S04]  /*3730*/  UISETP.NE.AND UP0, UPT, UR4, 0x11, UPT ;  /* 0x000000110400788c */ /* 0x000fc8000bf05270 */
[----:B------:R-:W-:Y:S02]  /*3740*/  USEL UR5, URZ, 0x1, UP0 ;  /* 0x00000001ff057887 */ /* 0x000fe40008000000 */
[----:B------:R-:W-:-:S04]  /*3750*/  USEL UR4, UR4, URZ, UP0 ;  /* 0x000000ff04047287 */ /* 0x000fc80008000000 */
[----:B------:R-:W-:Y:S01]  /*3760*/  ULEA UR4, UR4, UR41, 0x3 ;  /* 0x0000002904047291 */ /* 0x000fe2000f8e18ff */
[----:B------:R-:W-:-:S04]  /*3770*/  LOP3.LUT R2, R2, UR5, RZ, 0x3c, !PT ;  /* 0x0000000502027c12 */ /* 0x000fc8000f8e3cff */
[----:B------:R-:W-:Y:S01]  /*3780*/  SHF.L.U32 R2, R2, 0x1f, RZ ;  /* 0x0000001f02027819 */ /* 0x000fe200000006ff */
[----:B-1----:R-:W-:-:S07]  /*3790*/  IMAD.U32 R0, RZ, RZ, UR4 ;  /* 0x00000004ff007e24 */ /* 0x002fce000f8e00ff */
.L_x_57:
[----:B-1----:R1:W2:Y:S02]  /*37a0*/  SYNCS.PHASECHK.TRANS64.TRYWAIT P0, [R0+URZ], R2 ;  /* 0x00000002000075a7 */ /* 0x0022a400080011ff */
[----:B--2---:R-:W-:Y:S05]  /*37b0*/  @!P0 NANOSLEEP.SYNCS 0x989680 ;  /* 0x009896800000895d */ /* 0x004fea0003900000 */
[----:B------:R-:W2:Y:S02]  /*37c0*/  @!P0 SYNCS.PHASECHK.TRANS64 P0, [R0+URZ], R2 ;  /* 0x00000002000085a7 */ /* 0x000ea400080010ff */
[----:B--2---:R-:W-:Y:S05]  /*37d0*/  @P0 EXIT ;  /* 0x000000000000094d */ /* 0x004fea0003800000 */
[----:B------:R-:W-:Y:S05]  /*37e0*/  BRA `(.L_x_57) ;  /* 0xfffffffc00ec7947 */ /* 0x000fea000383ffff */
.L_x_22:
[----:B------:R-:W1:Y:S02]  /*37f0*/  S2UR UR4, SR_CgaCtaId ;  /* 0x00000000000479c3 */ /* 0x000e640000008800 */
[----:B-1----:R-:W-:-:S04]  /*3800*/  UISETP.NE.AND UP0, UPT, UR4, URZ, UPT ;  /* 0x000000ff0400728c */ /* 0x002fc8000bf05270 */
[----:B------:R-:W-:-:S09]  /*3810*/  UISETP.NE.OR UP0, UPT, UR18, 0x1, UP0 ;  /* 0x000000011200788c */ /* 0x000fd20008705670 */
[----:B------:R-:W-:Y:S05]  /*3820*/  BRA.U UP0, `(.L_x_58) ;  /* 0x0000000100b47547 */ /* 0x000fea000b800000 */
[----:B------:R-:W1:Y:S01]  /*3830*/  S2UR UR5, SR_CgaCtaId ;  /* 0x00000000000579c3 */ /* 0x000e620000008800 */
[----:B------:R-:W-:Y:S01]  /*3840*/  UMOV UR4, 0x400 ;  /* 0x0000040000047882 */ /* 0x000fe20000000000 */
[----:B------:R-:W-:Y:S01]  /*3850*/  HFMA2 R3, -RZ, RZ, 0, 5.9604644775390625e-08 ;  /* 0x00000001ff037431 */ /* 0x000fe200000001ff */
[----:B------:R-:W-:Y:S01]  /*3860*/  ISETP.GE.U32.AND P0, PT, R0, 0x2, PT ;  /* 0x000000020000780c */ /* 0x000fe20003f06070 */
[----:B------:R-:W-:Y:S01]  /*3870*/  IMAD.MOV.U32 R8, RZ, RZ, RZ ;  /* 0x000000ffff087224 */ /* 0x000fe200078e00ff */
[----:B-1----:R-:W-:-:S04]  /*3880*/  ULEA UR4, UR5, UR4, 0x18 ;  /* 0x0000000405047291 */ /* 0x002fc8000f8ec0ff */
[----:B------:R-:W-:Y:S02]  /*3890*/  UIADD3 UR5, UPT, UPT, UR4, 0x168, URZ ;  /* 0x0000016804057890 */ /* 0x000fe4000fffe0ff */
[----:B------:R-:W-:Y:S02]  /*38a0*/  UIADD3 UR8, UPT, UPT, UR4, 0x160, URZ ;  /* 0x0000016004087890 */ /* 0x000fe4000fffe0ff */
[----:B------:R-:W-:-:S12]  /*38b0*/  UPRMT UR5, URZ, 0x654, UR5 ;  /* 0x00000654ff057896 */ /* 0x000fd80008000005 */
.L_x_61:
[----:B------:R-:W-:Y:S01]  /*38c0*/  SHF.L.U32 R6, R3, 0x1f, RZ ;  /* 0x0000001f03067819 */ /* 0x000fe200000006ff */
[----:B------:R-:W-:Y:S02]  /*38d0*/  IMAD.U32 R4, RZ, RZ, UR8 ;  /* 0x00000008ff047e24 */ /* 0x000fe4000f8e00ff */
[----:B------:R-:W-:Y:S01]  /*38e0*/  @!P0 IMAD.MOV.U32 R5, RZ, RZ, 0x10 ;  /* 0x00000010ff058424 */ /* 0x000fe200078e00ff */
[----:B------:R-:W1:Y:S02]  /*38f0*/  SYNCS.PHASECHK.TRANS64.TRYWAIT P1, [UR4+0x168], R6 ;  /* 0x00016806ff0075a7 */ /* 0x000e640008021104 */
[----:B------:R-:W-:-:S04]  /*3900*/  PRMT R4, R0, 0x654, R4 ;  /* 0x0000065400047816 */ /* 0x000fc80000000004 */
[----:B------:R-:W-:Y:S01]  /*3910*/  SEL R2, R4, R2, !P0 ;  /* 0x0000000204027207 */ /* 0x000fe20004000000 */
[----:B-1----:R-:W-:Y:S06]  /*3920*/  @!P1 BRA `(.L_x_59) ;  /* 0x0000006000989947 */ /* 0x002fec0003800000 */
.L_x_181:
[----:B------:R-:W-:Y:S01]  /*3930*/  UIADD3 UR6, UPT, UPT, UR4, 0x1a0, URZ ;  /* 0x000001a004067890 */ /* 0x000fe2000fffe0ff */
[----:B------:R2:W-:Y:S01]  /*3940*/  @!P0 SYNCS.ARRIVE.TRANS64.RED RZ, [R2+URZ], R5 ;  /* 0x0000000502ff89a7 */ /* 0x0005e200080004ff */
[----:B------:R-:W-:Y:S01]  /*3950*/  UIADD3 UR7, UPT, UPT, UR4, 0x160, URZ ;  /* 0x0000016004077890 */ /* 0x000fe2000fffe0ff */
[----:B------:R-:W-:-:S08]  /*3960*/  LOP3.LUT R3, R3, 0x1, RZ, 0x3c, !PT ;  /* 0x0000000103037812 */ /* 0x000fd000078e3cff */
[----:B------:R-:W-:Y:S06]  /*3970*/  UGETNEXTWORKID.BROADCAST [UR6], [UR7] ;  /* 0x00000000060073ca */ /* 0x000fec0008000100 */
[----:B--2---:R-:W-:-:S04]  /*3980*/  SHF.L.U32 R5, R8, 0x1f, RZ ;  /* 0x0000001f08057819 */ /* 0x004fc800000006ff */
[----:B------:R-:W2:Y:S02]  /*3990*/  SYNCS.PHASECHK.TRANS64.TRYWAIT P1, [UR4+0x160], R5 ;  /* 0x00016005ff0075a7 */ /* 0x000ea40008021104 */
[----:B--2---:R-:W-:Y:S05]  /*39a0*/  @!P1 BRA `(.L_x_60) ;  /* 0x0000006000909947 */ /* 0x004fea0003800000 */
.L_x_183:
[----:B-1----:R-:W1:Y:S01]  /*39b0*/  LDS.128 R4, [UR4+0x1a0] ;  /* 0x0001a004ff047984 */ /* 0x002e620008000c00 */
[----:B------:R-:W-:Y:S01]  /*39c0*/  LOP3.LUT R8, R8, 0x1, RZ, 0x3c, !PT ;  /* 0x0000000108087812 */ /* 0x000fe200078e3cff */
[----:B------:R-:W-:Y:S01]  /*39d0*/  @!PT LDS RZ, [RZ] ;  /* 0x00000000fffff984 */ /* 0x000fe20000000800 */
[----:B------:R-:W-:Y:S01]  /*39e0*/  @!PT LDS RZ, [RZ] ;  /* 0x00000000fffff984 */ /* 0x000fe20000000800 */
[----:B------:R-:W-:Y:S01]  /*39f0*/  @!PT LDS RZ, [RZ] ;  /* 0x00000000fffff984 */ /* 0x000fe20000000800 */
[----:B------:R-:W-:Y:S01]  /*3a00*/  @!PT LDS RZ, [RZ] ;  /* 0x00000000fffff984 */ /* 0x000fe20000000800 */
[----:B------:R2:W-:Y:S06]  /*3a10*/  MEMBAR.ALL.CTA ;  /* 0x0000000000007992 */ /* 0x0005ec0000008000 */
[----:B--2---:R-:W2:Y:S02]  /*3a20*/  FENCE.VIEW.ASYNC.S ;  /* 0x00000000000073c6 */ /* 0x004ea40000000000 */
[----:B--2---:R-:W-:Y:S01]  /*3a30*/  SYNCS.ARRIVE.TRANS64.RED.A1T0 RZ, [UR5], RZ ;  /* 0x000000ffffff79a7 */ /* 0x004fe20008100405 */
[----:B-1----:R-:W-:-:S13]  /*3a40*/  LOP3.LUT P1, RZ, R6, 0x1, RZ, 0xc0, !PT ;  /* 0x0000000106ff7812 */ /* 0x002fda000782c0ff */
[----:B------:R-:W-:Y:S05]  /*3a50*/  @P1 BRA `(.L_x_61) ;  /* 0xfffffffc00981947 */ /* 0x000fea000383ffff */
[----:B------:R-:W-:-:S04]  /*3a60*/  SHF.L.U32 R0, R3, 0x1f, RZ ;  /* 0x0000001f03007819 */ /* 0x000fc800000006ff */
[----:B------:R-:W1:Y:S02]  /*3a70*/  SYNCS.PHASECHK.TRANS64 P0, [UR4+0x168], R0 ;  /* 0x00016800ff0075a7 */ /* 0x000e640008001004 */
[----:B-1----:R-:W-:Y:S05]  /*3a80*/  @P0 EXIT ;  /* 0x000000000000094d */ /* 0x002fea0003800000 */
[----:B------:R-:W-:-:S07]  /*3a90*/  MOV R0, UR4 ;  /* 0x0000000400007c02 */ /* 0x000fce0008000f00 */
.L_x_62:
[----:B-1----:R-:W-:-:S04]  /*3aa0*/  SHF.L.U32 R2, R3, 0x1f, RZ ;  /* 0x0000001f03027819 */ /* 0x002fc800000006ff */
[----:B------:R1:W2:Y:S03]  /*3ab0*/  SYNCS.PHASECHK.TRANS64.TRYWAIT P0, [R0+URZ+0x168], R2 ;  /* 0x00016802000075a7 */ /* 0x0002a600080011ff */
[----:B--2---:R-:W-:Y:S05]  /*3ac0*/  @!P0 NANOSLEEP.SYNCS 0x989680 ;  /* 0x009896800000895d */ /* 0x004fea0003900000 */
[----:B------:R-:W2:Y:S02]  /*3ad0*/  @!P0 SYNCS.PHASECHK.TRANS64 P0, [R0+URZ+0x168], R2 ;  /* 0x00016802000085a7 */ /* 0x000ea400080010ff */
[----:B--2---:R-:W-:Y:S05]  /*3ae0*/  @P0 EXIT ;  /* 0x000000000000094d */ /* 0x004fea0003800000 */
[----:B------:R-:W-:Y:S05]  /*3af0*/  BRA `(.L_x_62) ;  /* 0xfffffffc00e87947 */ /* 0x000fea000383ffff */
.L_x_58:
[----:B------:R-:W-:Y:S05]  /*3b00*/  BRA.U UP4, `(.L_x_63) ;  /* 0x0000000d04547547 */ /* 0x000fea000b800000 */
[----:B------:R-:W1:Y:S01]  /*3b10*/  S2UR UR7, SR_CgaCtaId ;  /* 0x00000000000779c3 */ /* 0x000e620000008800 */
[----:B------:R-:W-:Y:S01]  /*3b20*/  UMOV UR4, 0x40 ;  /* 0x0000004000047882 */ /* 0x000fe20000000000 */
[----:B------:R-:W-:Y:S01]  /*3b30*/  NOP ;  /* 0x0000000000007918 */ /* 0x000fe20000000000 */
[----:B------:R-:W-:Y:S01]  /*3b40*/  UMOV UR6, 0x400 ;  /* 0x0000040000067882 */ /* 0x000fe20000000000 */
[----:B-1----:R-:W-:Y:S02]  /*3b50*/  ULEA UR5, UR7, UR4, 0x18 ;  /* 0x0000000407057291 */ /* 0x002fe4000f8ec0ff */
[----:B------:R-:W-:-:S07]  /*3b60*/  ULEA UR6, UR7, UR6, 0x18 ;  /* 0x0000000607067291 */ /* 0x000fce000f8ec0ff */
[----:B------:R-:W1:Y:S02]  /*3b70*/  LDS.U8 R0, [UR5+0x1c] ;  /* 0x00001c05ff007984 */ /* 0x000e640008000000 */
[----:B-1----:R-:W-:-:S13]  /*3b80*/  ISETP.NE.AND P0, PT, R0, RZ, PT ;  /* 0x000000ff0000720c */ /* 0x002fda0003f05270 */
[----:B------:R-:W-:Y:S05]  /*3b90*/  @P0 BRA `(.L_x_64) ;  /* 0x0000000000580947 */ /* 0x000fea0003800000 */
[----:B------:R-:W-:-:S13]  /*3ba0*/  ELECT P0, URZ, PT ;  /* 0x0000000000ff782f */ /* 0x000fda0003800000 */
[----:B------:R-:W-:Y:S05]  /*3bb0*/  @!P0 BRA `(.L_x_65) ;  /* 0x0000000000608947 */ /* 0x000fea0003800000 */
[----:B------:R-:W-:Y:S01]  /*3bc0*/  UMOV UR4, 0x10 ;  /* 0x0000001000047882 */ /* 0x000fe20000000000 */
[----:B------:R-:W-:Y:S01]  /*3bd0*/  HFMA2 R0, -RZ, RZ, 0, 5.9604644775390625e-08 ;  /* 0x00000001ff007431 */ /* 0x000fe200000001ff */
[----:B------:R-:W-:-:S03]  /*3be0*/  MOV R3, 0xffff ;  /* 0x0000ffff00037802 */ /* 0x000fc60000000f00 */
[----:B------:R-:W-:Y:S04]  /*3bf0*/  DEPBAR.LE SB1, 0x36 ;  /* 0x00009d800000791a */ /* 0x000fe80000000000 */
[----:B------:R-:W1:Y:S02]  /*3c00*/  UTCATOMSWS.FIND_AND_SET.ALIGN UP0, UR4, UR4 ;  /* 0x00000004000475e3 */ /* 0x000e640008000800 */
[----:B-1----:R-:W-:Y:S01]  /*3c10*/  MOV R4, UR4 ;  /* 0x0000000400047c02 */ /* 0x002fe20008000f00 */
[----:B------:R-:W-:Y:S06]  /*3c20*/  BRA.U UP0, `(.L_x_66) ;  /* 0x0000000100187547 */ /* 0x000fec000b800000 */
.L_x_67:
[----:B------:R-:W-:Y:S05]  /*3c30*/  NANOSLEEP 0x64 ;  /* 0x000000640000795d */ /* 0x000fea0003800000 */
[----:B------:R-:W-:-:S05]  /*3c40*/  UMOV UR4, 0x10 ;  /* 0x0000001000047882 */ /* 0x000fca0000000000 */
[----:B------:R-:W-:Y:S04]  /*3c50*/  DEPBAR.LE SB1, 0x36 ;  /* 0x00009d800000791a */ /* 0x000fe80000000000 */
[----:B------:R-:W1:Y:S02]  /*3c60*/  UTCATOMSWS.FIND_AND_SET.ALIGN UP0, UR4, UR4 ;  /* 0x00000004000475e3 */ /* 0x000e640008000800 */
[----:B-1----:R-:W-:Y:S01]  /*3c70*/  MOV R4, UR4 ;  /* 0x0000000400047c02 */ /* 0x002fe20008000f00 */
[----:B------:R-:W-:Y:S05]  /*3c80*/  BRA.U !UP0, `(.L_x_67) ;  /* 0xfffffffd08e87547 */ /* 0x000fea000b83ffff */
.L_x_66:
[-C--:B------:R-:W-:Y:S02]  /*3c90*/  SHF.L.U32 R3, R3, R4.reuse, RZ ;  /* 0x0000000403037219 */ /* 0x080fe400000006ff */
[----:B------:R-:W-:Y:S01]  /*3ca0*/  SHF.L.U32 R0, R0, R4, RZ ;  /* 0x0000000400007219 */ /* 0x000fe200000006ff */
[----:B------:R-:W-:Y:S02]  /*3cb0*/  IMAD.SHL.U32 R4, R4, 0x20, RZ ;  /* 0x0000002004047824 */ /* 0x000fe400078e00ff */
[----:B------:R1:W-:Y:S04]  /*3cc0*/  ATOMS.OR RZ, [UR5+0x14], R3 ;  /* 0x00001403ffff798c */ /* 0x0003e8000b000005 */
[----:B------:R1:W-:Y:S04]  /*3cd0*/  ATOMS.OR RZ, [UR5+0x18], R0 ;  /* 0x00001800ffff798c */ /* 0x0003e8000b000005 */
[----:B------:R1:W-:Y:S01]  /*3ce0*/  STS [UR6+0x1b0], R4 ;  /* 0x0001b004ff007988 */ /* 0x0003e20008000806 */
[----:B------:R-:W-:Y:S05]  /*3cf0*/  BRA `(.L_x_65) ;  /* 0x0000000000107947 */ /* 0x000fea0003800000 */
.L_x_64:
[----:B------:R-:W-:Y:S02]  /*3d00*/  MOV R0, 0xffffffff ;  /* 0xffffffff00007802 */ /* 0x000fe40000000f00 */
[----:B------:R-:W-:-:S03]  /*3d10*/  MOV R4, 0x3d40 ;  /* 0x00003d4000047802 */ /* 0x000fc60000000f00 */
[----:B------:R1:W-:Y:S04]  /*3d20*/  STS [UR6+0x1b0], R0 ;  /* 0x0001b000ff007988 */ /* 0x0003e80008000806 */
[----:B-1---5:R-:W-:Y:S05]  /*3d30*/  CALL.REL.NOINC `($__internal_1_$__cuda_sm10x_tcgen05_guardrail_trap_phase_invalid_during_alloc) ;  /* 0x0000006400a07944 */ /* 0x022fea0003c00000 */
.L_x_65:
[----:B------:R-:W-:Y:S05]  /*3d40*/  WARPSYNC.ALL ;  /* 0x0000000000007948 */ /* 0x000fea0003800000 */
[----:B------:R-:W2:Y:S01]  /*3d50*/  S2UR UR4, SR_CgaCtaId ;  /* 0x00000000000479c3 */ /* 0x000ea20000008800 */
[----:B------:R-:W-:Y:S01]  /*3d60*/  UMOV UR18, 0x400 ;  /* 0x0000040000127882 */ /* 0x000fe20000000000 */
[----:B------:R-:W-:-:S06]  /*3d70*/  NOP ;  /* 0x0000000000007918 */ /* 0x000fcc0000000000 */
[----:B------:R-:W-:Y:S06]  /*3d80*/  BAR.ARV 0x6, 0xa0 ;  /* 0x0182800000007b1d */ /* 0x000fec0000002000 */
[----:B------:R-:W3:Y:S01]  /*3d90*/  LDCU.64 UR6, c[0x0][0x388] ;  /* 0x00007100ff0677ac */ /* 0x000ee20008000a00 */
[----:B------:R-:W-:Y:S01]  /*3da0*/  LOP3.LUT R2, R2, 0xffff, RZ, 0xc0, !PT ;  /* 0x0000ffff02027812 */ /* 0x000fe200078ec0ff */
[----:B------:R-:W-:Y:S01]  /*3db0*/  IMAD.MOV.U32 R9, RZ, RZ, 0x1 ;  /* 0x00000001ff097424 */ /* 0x000fe200078e00ff */
[----:B------:R-:W4:Y:S02]  /*3dc0*/  LDCU.64 UR8, c[0x0][0x390] ;  /* 0x00007200ff0877ac */ /* 0x000f240008000a00 */
[----:B------:R-:W-:Y:S01]  /*3dd0*/  R2UR UR19, R2 ;  /* 0x00000000021372ca */ /* 0x000fe200000e0000 */
[----:B------:R-:W-:-:S02]  /*3de0*/  IMAD.MOV.U32 R8, RZ, RZ, RZ ;  /* 0x000000ffff087224 */ /* 0x000fc400078e00ff */
[----:B-1----:R-:W-:Y:S01]  /*3df0*/  IMAD.MOV.U32 R3, RZ, RZ, RZ ;  /* 0x000000ffff037224 */ /* 0x002fe200078e00ff */
[----:B------:R-:W-:Y:S01]  /*3e00*/  UMOV UR22, URZ ;  /* 0x000000ff00167c82 */ /* 0x000fe20008000000 */
[----:B--2---:R-:W-:Y:S01]  /*3e10*/  ULEA UR18, UR4, UR18, 0x18 ;  /* 0x0000001204127291 */ /* 0x004fe2000f8ec0ff */
[----:B------:R-:W-:Y:S01]  /*3e20*/  UMOV UR17, URZ ;  /* 0x000000ff00117c82 */ /* 0x000fe20008000000 */
[----:B------:R-:W-:Y:S01]  /*3e30*/  UMOV UR26, 0x0 ;  /* 0x00000000001a7882 */ /* 0x000fe20000000000 */
[----:B------:R-:W-:Y:S01]  /*3e40*/  UMOV UR27, 0x4210010 ;  /* 0x04210010001b7882 */ /* 0x000fe20000000000 */
[----:B------:R-:W-:Y:S01]  /*3e50*/  UMOV UR24, 0x0 ;  /* 0x0000000000187882 */ /* 0x000fe20000000000 */
[----:B------:R-:W-:Y:S01]  /*3e60*/  UMOV UR25, 0x4210010 ;  /* 0x0421001000197882 */ /* 0x000fe20000000000 */
[----:B---3--:R-:W-:-:S03]  /*3e70*/  UIADD3 UR4, UPT, UPT, UR6, 0x1f, URZ ;  /* 0x0000001f06047890 */ /* 0x008fc6000fffe0ff */
[----:B------:R-:W1:Y:S01]  /*3e80*/  LDS R0, [UR18+0x1b0] ;  /* 0x0001b012ff007984 */ /* 0x000e620008000800 */
[----:B------:R-:W-:Y:S02]  /*3e90*/  UIADD3 UR6, UPT, UPT, UR18, 0x4400, URZ ;  /* 0x0000440012067890 */ /* 0x000fe4000fffe0ff */
[----:B------:R-:W-:Y:S02]  /*3ea0*/  USHF.R.S32.HI UR5, URZ, 0x1f, UR4 ;  /* 0x0000001fff057899 */ /* 0x000fe40008011404 */
[----:B------:R-:W-:Y:S02]  /*3eb0*/  USHF.R.U32.HI UR6, URZ, 0x4, UR6 ;  /* 0x00000004ff067899 */ /* 0x000fe40008011606 */
[----:B------:R-:W-:Y:S02]  /*3ec0*/  ULEA.HI UR4, UR5, UR4, URZ, 0x5 ;  /* 0x0000000405047291 */ /* 0x000fe4000f8f28ff */
[----:B------:R-:W-:Y:S02]  /*3ed0*/  UIADD3 UR5, UPT, UPT, UR18, 0x15400, URZ ;  /* 0x0001540012057890 */ /* 0x000fe4000fffe0ff */
[----:B------:R-:W-:-:S02]  /*3ee0*/  USHF.R.S32.HI UR4, URZ, 0x5, UR4 ;  /* 0x00000005ff047899 */ /* 0x000fc40008011404 */
[----:B------:R-:W-:Y:S02]  /*3ef0*/  USHF.R.U32.HI UR5, URZ, 0x4, UR5 ;  /* 0x00000004ff057899 */ /* 0x000fe40008011605 */
[----:B------:R-:W-:Y:S02]  /*3f00*/  UIMAD UR4, UR4, UR7, URZ ;  /* 0x00000007040472a4 */ /* 0x000fe4000f8e02ff */
[----:B------:R-:W-:Y:S02]  /*3f10*/  ULOP3.LUT UR6, UR6, 0x3fff, URZ, 0xc0, !UPT ;  /* 0x00003fff06067892 */ /* 0x000fe4000f8ec0ff */
[----:B----4-:R-:W-:Y:S02]  /*3f20*/  UIMAD UR4, UR4, UR8, URZ ;  /* 0x00000008040472a4 */ /* 0x010fe4000f8e02ff */
[----:B------:R-:W-:Y:S02]  /*3f30*/  ULOP3.LUT UR5, UR5, 0x3fff, URZ, 0xc0, !UPT ;  /* 0x00003fff05057892 */ /* 0x000fe4000f8ec0ff */
[----:B------:R-:W-:-:S02]  /*3f40*/  UIMAD UR7, UR4, UR9, URZ ;  /* 0x00000009040772a4 */ /* 0x000fc4000f8e02ff */
[----:B------:R-:W-:Y:S02]  /*3f50*/  UIADD3 UR4, UPT, UPT, UR18, 0x168, URZ ;  /* 0x0000016812047890 */ /* 0x000fe4000fffe0ff */
[----:B------:R-:W-:Y:S02]  /*3f60*/  ULOP3.LUT UR20, UR6, 0x10000, URZ, 0xfc, !UPT ;  /* 0x0001000006147892 */ /* 0x000fe4000f8efcff */
[----:B------:R-:W-:Y:S02]  /*3f70*/  UPRMT UR28, URZ, 0x654, UR4 ;  /* 0x00000654ff1c7896 */ /* 0x000fe40008000004 */
[----:B------:R-:W-:Y:S02]  /*3f80*/  ULOP3.LUT UR21, UR5, 0x1000000, URZ, 0xfc, !UPT ;  /* 0x0100000005157892 */ /* 0x000fe4000f8efcff */
[----:B------:R-:W-:Y:S02]  /*3f90*/  UIADD3 UR29, UPT, UPT, UR7, -0x1, URZ ;  /* 0xffffffff071d7890 */ /* 0x000fe4000fffe0ff */
[----:B------:R-:W-:Y:S01]  /*3fa0*/  UISETP.GE.AND UP3, UPT, UR7, 0x1, UPT ;  /* 0x000000010700788c */ /* 0x000fe2000bf66270 */
[C---:B-1----:R-:W-:Y:S01]  /*3fb0*/  VIADD R5, R0.reuse, 0x80 ;  /* 0x0000008000057836 */ /* 0x042fe20000000000 */
[----:B------:R-:W-:-:S04]  /*3fc0*/  LOP3.LUT R4, R0, 0xffff, RZ, 0xc0, !PT ;  /* 0x0000ffff00047812 */ /* 0x000fc800078ec0ff */
[----:B------:R-:W-:-:S05]  /*3fd0*/  LOP3.LUT R5, R5, 0xffff, RZ, 0xc0, !PT ;  /* 0x0000ffff05057812 */ /* 0x000fca00078ec0ff */
[----:B------:R1:W-:Y:S02]  /*3fe0*/  STL.64 [R1], R4 ;  /* 0x0000000401007387 */ /* 0x0003e40000100a00 */
.L_x_74:
[----:B-1----:R-:W-:-:S04]  /*3ff0*/  SHF.L.U32 R4, R8, 0x1f, RZ ;  /* 0x0000001f08047819 */ /* 0x002fc800000006ff */
[----:B------:R-:W1:Y:S02]  /*4000*/  SYNCS.PHASECHK.TRANS64.TRYWAIT P0, [UR18+0x160], R4 ;  /* 0x00016004ff0075a7 */ /* 0x000e640008001112 */
[----:B-12-4-:R-:W-:Y:S05]  /*4010*/  @!P0 BRA `(.L_x_68) ;  /* 0x0000005c000c8947 */ /* 0x016fea0003800000 */
.L_x_185:
[----:B-1----:R-:W1:Y:S01]  /*4020*/  LDS.128 R4, [UR18+0x1a0] ;  /* 0x0001a012ff047984 */ /* 0x002e620008000c00 */
[----:B------:R-:W-:Y:S01]  /*4030*/  ULEA UR23, UR22, UR18, 0x3 ;  /* 0x0000001216177291 */ /* 0x000fe2000f8e18ff */
[----:B------:R-:W-:Y:S01]  /*4040*/  SHF.L.U32 R2, R9, 0x1f, RZ ;  /* 0x0000001f09027819 */ /* 0x000fe200000006ff */
[----:B------:R-:W-:Y:S01]  /*4050*/  @!PT LDS RZ, [RZ] ;  /* 0x00000000fffff984 */ /* 0x000fe20000000800 */
[----:B------:R-:W-:Y:S01]  /*4060*/  @!PT LDS RZ, [RZ] ;  /* 0x00000000fffff984 */ /* 0x000fe20000000800 */
[----:B------:R-:W-:Y:S01]  /*4070*/  @!PT LDS RZ, [RZ] ;  /* 0x00000000fffff984 */ /* 0x000fe20000000800 */
[----:B------:R-:W-:Y:S01]  /*4080*/  @!PT LDS RZ, [RZ] ;  /* 0x00000000fffff984 */ /* 0x000fe20000000800 */
[----:B------:R2:W-:Y:S06]  /*4090*/  MEMBAR.ALL.CTA ;  /* 0x0000000000007992 */ /* 0x0005ec0000008000 */
[----:B--2---:R-:W2:Y:S02]  /*40a0*/  FENCE.VIEW.ASYNC.S ;  /* 0x00000000000073c6 */ /* 0x004ea40000000000 */
[----:B--2---:R-:W-:Y:S01]  /*40b0*/  SYNCS.ARRIVE.TRANS64.RED.A1T0 RZ, [UR28], RZ ;  /* 0x000000ffffff79a7 */ /* 0x004fe2000810041c */
[----:B------:R-:W2:Y:S01]  /*40c0*/  SYNCS.PHASECHK.TRANS64.TRYWAIT P0, [UR23+0x180], R2 ;  /* 0x00018002ff0075a7 */ /* 0x000ea20008001117 */
[----:B-1----:R-:W-:Y:S01]  /*40d0*/  LOP3.LUT P2, RZ, R6, 0x1, RZ, 0xc0, !PT ;  /* 0x0000000106ff7812 */ /* 0x002fe2000784c0ff */
[----:B--2---:R-:W-:-:S12]  /*40e0*/  @!P0 BRA `(.L_x_69) ;  /* 0x0000005800f08947 */ /* 0x004fd80003800000 */
.L_x_187:
[----:B------:R-:W-:Y:S05]  /*40f0*/  BRA.U !UP3, `(.L_x_70) ;  /* 0x000000010bc87547 */ /* 0x000fea000b800000 */
[----:B-1----:R-:W-:Y:S01]  /*4100*/  IMAD.U32 R2, RZ, RZ, UR22 ;  /* 0x00000016ff027e24 */ /* 0x002fe2000f8e00ff */
[----:B------:R-:W-:-:S04]  /*4110*/  ULEA UR4, UR17, UR18, 0x3 ;  /* 0x0000001211047291 */ /* 0x000fc8000f8e18ff */
[----:B------:R-:W-:-:S05]  /*4120*/  LEA R2, R2, R1, 0x2 ;  /* 0x0000000102027211 */ /* 0x000fca00078e10ff */
[----:B------:R1:W5:Y:S01]  /*4130*/  LDL R4, [R2] ;  /* 0x0000000002047983 */ /* 0x0003620000100800 */
[----:B------:R-:W-:Y:S01]  /*4140*/  UPLOP3.LUT UP2, UPT, UPT, UPT, UPT, 0x40, 0x4 ;  /* 0x000000000004789c */ /* 0x000fe20003f4e870 */
[----:B------:R-:W-:Y:S01]  /*4150*/  UMOV UR15, UR29 ;  /* 0x0000001d000f7c82 */ /* 0x000fe20008000000 */
[----:B------:R-:W-:Y:S01]  /*4160*/  UMOV UR8, UR17 ;  /* 0x0000001100087c82 */ /* 0x000fe20008000000 */
[----:B-1----:R-:W-:-:S04]  /*4170*/  SHF.L.U32 R2, R3, 0x1f, RZ ;  /* 0x0000001f03027819 */ /* 0x002fc800000006ff */
[----:B------:R1:W2:Y:S04]  /*4180*/  SYNCS.PHASECHK.TRANS64.TRYWAIT P1, [UR4], R2 ;  /* 0x00000002ff0075a7 */ /* 0x0002a80008021104 */
.L_x_73:
[----:B------:R-:W-:Y:S01]  /*4190*/  ULEA UR16, UR8, UR18, 0x3 ;  /* 0x0000001208107291 */ /* 0x000fe2000f8e18ff */
[----:B--234-:R-:W-:Y:S11]  /*41a0*/  @P1 BRA `(.L_x_71) ;  /* 0x00000000000c1947 */ /* 0x01cff60003800000 */
[----:B------:R-:W-:Y:S04]  /*41b0*/  SHF.L.U32 R5, R3, 0x1f, RZ ;  /* 0x0000001f03057819 */ /* 0x000fe800000006ff */
[----:B------:R-:W2:Y:S02]  /*41c0*/  SYNCS.PHASECHK.TRANS64.TRYWAIT P0, [UR16], R5 ;  /* 0x00000005ff0075a7 */ /* 0x000ea40008001110 */
[----:B--2---:R-:W-:Y:S05]  /*41d0*/  @!P0 BRA `(.L_x_72) ;  /* 0x0000005800cc8947 */ /* 0x004fea0003800000 */
.L_x_71:
[----:B------:R-:W-:Y:S01]  /*41e0*/  UISETP.NE.AND UP0, UPT, UR15, URZ, UPT ;  /* 0x000000ff0f00728c */ /* 0x000fe2000bf05270 */
[----:B------:R-:W-:Y:S01]  /*41f0*/  PLOP3.LUT P1, PT, PT, PT, PT, 0x80, 0x8 ;  /* 0x000000000008781c */ /* 0x000fe20003f2f070 */
[----:B------:R-:W-:Y:S02]  /*4200*/  UIADD3 UR4, UPT, UPT, UR8, 0x1, URZ ;  /* 0x0000000108047890 */ /* 0x000fe4000fffe0ff */
[----:B------:R-:W-:Y:S02]  /*4210*/  ULEA UR10, UR8, UR21, 0x9 ;  /* 0x00000015080a7291 */ /* 0x000fe4000f8e48ff */
[----:B------:R-:W-:Y:S01]  /*4220*/  UISETP.NE.AND UP1, UPT, UR4, 0x11, UPT ;  /* 0x000000110400788c */ /* 0x000fe2000bf25270 */
[----:B------:R-:W-:Y:S01]  /*4230*/  PLOP3.LUT P0, PT, PT, PT, UP0, 0x80, 0x8 ;  /* 0x000000000008781c */ /* 0x000fe20003f0f008 */
[----:B------:R-:W-:Y:S02]  /*4240*/  ULEA UR8, UR8, UR20, 0x8 ;  /* 0x0000001408087291 */ /* 0x000fe4000f8e40ff */
[----:B------:R-:W-:Y:S02]  /*4250*/  USEL UR5, URZ, 0x1, UP1 ;  /* 0x00000001ff057887 */ /* 0x000fe40008800000 */
[----:B------:R-:W-:Y:S02]  /*4260*/  USEL UR17, UR4, URZ, UP1 ;  /* 0x000000ff04117287 */ /* 0x000fe40008800000 */
[----:B------:R-:W-:Y:S02]  /*4270*/  UIADD3 UR12, UPT, UPT, UR10, 0x80, URZ ;  /* 0x000000800a0c7890 */ /* 0x000fe4000fffe0ff */
[----:B------:R-:W-:Y:S01]  /*4280*/  @UP0 ULEA UR4, UR17, UR18, 0x3 ;  /* 0x0000001211040291 */ /* 0x000fe2000f8e18ff */
[----:B------:R-:W-:Y:S01]  /*4290*/  LOP3.LUT R3, R3, UR5, RZ, 0x3c, !PT ;  /* 0x0000000503037c12 */ /* 0x000fe2000f8e3cff */
[----:B------:R-:W-:Y:S02]  /*42a0*/  UIADD3 UR6, UPT, UPT, UR8, 0x2, URZ ;  /* 0x0000000208067890 */ /* 0x000fe4000fffe0ff */
[----:B------:R-:W-:Y:S01]  /*42b0*/  UIADD3 UR5, UPT, UPT, UR16, 0x88, URZ ;  /* 0x0000008810057890 */ /* 0x000fe2000fffe0ff */
[----:B-1----:R-:W-:Y:S01]  /*42c0*/  @P0 SHF.L.U32 R2, R3, 0x1f, RZ ;  /* 0x0000001f03020819 */ /* 0x002fe200000006ff */
[----:B------:R-:W-:Y:S01]  /*42d0*/  UMOV UR11, 0x40004040 ;  /* 0x40004040000b7882 */ /* 0x000fe20000000000 */
[----:B------:R-:W-:Y:S01]  /*42e0*/  UMOV UR9, 0x80004020 ;  /* 0x8000402000097882 */ /* 0x000fe20000000000 */
[----:B------:R-:W-:Y:S01]  /*42f0*/  UMOV UR13, 0x40004040 ;  /* 0x40004040000d7882 */ /* 0x000fe20000000000 */
[----:B------:R3:W4:Y:S01]  /*4300*/  @P0 SYNCS.PHASECHK.TRANS64.TRYWAIT P1, [UR4], R2 ;  /* 0x00000002ff0005a7 */ /* 0x0007220008021104 */
[----:B------:R-:W-:Y:S11]  /*4310*/  ELECT P0, URZ, PT ;  /* 0x0000000000ff782f */ /* 0x000ff60003800000 */
[----:B------:R-:W-:Y:S02]  /*4320*/  @!UPT UIADD3 URZ, UPT, UPT, URZ, URZ, URZ ;  /* 0x000000fffffff290 */ /* 0x000fe4000fffe0ff */
[C---:B-----5:R-:W-:Y:S02]  /*4330*/  @P0 R2UR.BROADCAST UR4, R4.reuse ;  /* 0x00000000040402ca */ /* 0x060fe400008e0000 */
[----:B------:R-:W-:Y:S11]  /*4340*/  ELECT P0, URZ, PT ;  /* 0x0000000000ff782f */ /* 0x000ff60003800000 */
[----:B------:R-:W-:Y:S02]  /*4350*/  @!UPT UIADD3 URZ, UPT, UPT, URZ, URZ, URZ ;  /* 0x000000fffffff290 */ /* 0x000fe4000fffe0ff */
[----:B------:R-:W-:Y:S01]  /*4360*/  @P0 R2UR.BROADCAST UR14, R4 ;  /* 0x00000000040e02ca */ /* 0x000fe200008e0000 */
[----:B------:R-:W-:Y:S01]  /*4370*/  UMOV UR7, 0x80004020 ;  /* 0x8000402000077882 */ /* 0x000fe20000000000 */
[----:B------:R1:W-:Y:S01]  /*4380*/  UTCHMMA gdesc[UR8], gdesc[UR10], tmem[UR4], tmem[UR26], idesc[UR27], UP2 ;  /* 0x00ff1a0a080075ea */ /* 0x0003e20009000004 */
[----:B------:R-:W-:Y:S10]  /*4390*/  UPLOP3.LUT UP2, UPT, UPT, UPT, UPT, 0x80, 0x8 ;  /* 0x000000000008789c */ /* 0x000ff40003f4f070 */
[----:B------:R3:W-:Y:S01]  /*43a0*/  UTCHMMA gdesc[UR6], gdesc[UR12], tmem[UR14], tmem[UR24], idesc[UR25], UPT ;  /* 0x00ff180c060075ea */ /* 0x0007e2000b80000e */
[----:B------:R3:W-:Y:S01]  /*43b0*/  UTCBAR.MULTICAST [UR5], URZ, UR19 ;  /* 0x000000ff050073e9 */ /* 0x0007e20008000813 */
[----:B-1----:R-:W-:Y:S02]  /*43c0*/  UIADD3 UR4, UPT, UPT, UR15, 0x1, URZ ;  /* 0x000000010f047890 */ /* 0x002fe4000fffe0ff */
[----:B------:R-:W-:Y:S02]  /*43d0*/  UIADD3 UR9, UPT, UPT, UR15, -0x1, URZ ;  /* 0xffffffff0f097890 */ /* 0x000fe4000fffe0ff */
[----:B------:R-:W-:Y:S01]  /*43e0*/  UISETP.GT.U32.AND UP0, UPT, UR4, 0x1, UPT ;  /* 0x000000010400788c */ /* 0x000fe2000bf04070 */
[----:B------:R-:W-:Y:S04]  /*43f0*/  UMOV UR8, UR17 ;  /* 0x0000001100087c82 */ /* 0x000fe80008000000 */
[----:B------:R-:W-:Y:S04]  /*4400*/  UMOV UR15, UR9 ;  /* 0x00000009000f7c82 */ /* 0x000fe80008000000 */
[----:B------:R-:W-:Y:S05]  /*4410*/  BRA.U UP0, `(.L_x_73) ;  /* 0xfffffffd005c7547 */ /* 0x000fea000b83ffff */
.L_x_70:
[----:B------:R-:W-:Y:S01]  /*4420*/  UIADD3 UR4, UPT, UPT, UR22, 0x1, URZ ;  /* 0x0000000116047890 */ /* 0x000fe2000fffe0ff */
[----:B------:R-:W-:Y:S01]  /*4430*/  LOP3.LUT R8, R8, 0x1, RZ, 0x3c, !PT ;  /* 0x0000000108087812 */ /* 0x000fe200078e3cff */
[----:B---3--:R-:W-:Y:S02]  /*4440*/  UIADD3 UR5, UPT, UPT, UR23, 0x170, URZ ;  /* 0x0000017017057890 */ /* 0x008fe4000fffe0ff */
[----:B------:R-:W-:-:S04]  /*4450*/  UISETP.NE.AND UP0, UPT, UR4, 0x2, UPT ;  /* 0x000000020400788c */ /* 0x000fc8000bf05270 */
[----:B------:R-:W-:Y:S02]  /*4460*/  USEL UR6, URZ, 0x1, UP0 ;  /* 0x00000001ff067887 */ /* 0x000fe40008000000 */
[----:B------:R-:W-:Y:S01]  /*4470*/  USEL UR22, UR4, URZ, UP0 ;  /* 0x000000ff04167287 */ /* 0x000fe20008000000 */
[----:B------:R2:W-:Y:S03]  /*4480*/  UTCBAR [UR5], URZ ;  /* 0x000000ff050073e9 */ /* 0x0005e600080000ff */
[----:B------:R-:W-:Y:S01]  /*4490*/  LOP3.LUT R9, R9, UR6, RZ, 0x3c, !PT ;  /* 0x0000000609097c12 */ /* 0x000fe2000f8e3cff */
[----:B------:R-:W-:Y:S07]  /*44a0*/  @P2 BRA `(.L_x_74) ;  /* 0xfffffff800d02947 */ /* 0x000fee000383ffff */
[----:B------:R-:W3:Y:S01]  /*44b0*/  S2UR UR6, SR_CgaCtaId ;  /* 0x00000000000679c3 */ /* 0x000ee20000008800 */
[----:B------:R-:W-:Y:S01]  /*44c0*/  ELECT P0, URZ, PT ;  /* 0x0000000000ff782f */ /* 0x000fe20003800000 */
[----:B-1----:R-:W-:Y:S01]  /*44d0*/  IMAD.MOV.U32 R2, RZ, RZ, 0x1 ;  /* 0x00000001ff027424 */ /* 0x002fe200078e00ff */
[----:B------:R-:W-:Y:S01]  /*44e0*/  UIADD3 UR18, UPT, UPT, UR18, 0x180, URZ ;  /* 0x0000018012127890 */ /* 0x000fe2000fffe0ff */
[----:B------:R-:W-:Y:S01]  /*44f0*/  SHF.L.U32 R3, R9, 0x1f, RZ ;  /* 0x0000001f09037819 */ /* 0x000fe200000006ff */
[----:B------:R-:W-:-:S03]  /*4500*/  UMOV UR4, 0x40 ;  /* 0x0000004000047882 */ /* 0x000fc60000000000 */
[----:B------:R-:W-:Y:S01]  /*4510*/  UVIRTCOUNT.DEALLOC.SMPOOL 0x80 ;  /* 0x000000800000784c */ /* 0x000fe20000000000 */
[----:B---3--:R-:W-:Y:S02]  /*4520*/  ULEA UR6, UR6, UR4, 0x18 ;  /* 0x0000000406067291 */ /* 0x008fe4000f8ec0ff */
[----:B------:R-:W-:-:S07]  /*4530*/  ULEA UR4, UR22, UR18, 0x3 ;  /* 0x0000001216047291 */ /* 0x000fce000f8e18ff */
[----:B------:R1:W-:Y:S02]  /*4540*/  @P0 STS.U8 [UR6+0x1c], R2 ;  /* 0x00001c02ff000988 */ /* 0x0003e40008000006 */
[----:B------:R-:W3:Y:S02]  /*4550*/  SYNCS.PHASECHK.TRANS64.TRYWAIT P0, [UR4], R3 ;  /* 0x00000003ff0075a7 */ /* 0x000ee40008001104 */
[----:B-1-3--:R-:W-:Y:S05]  /*4560*/  @!P0 BRA `(.L_x_75) ;  /* 0x0000005800008947 */ /* 0x00afea0003800000 */
.L_x_190:
[----:B------:R-:W-:-:S04]  /*4570*/  UIADD3 UR4, UPT, UPT, UR22, 0x1, URZ ;  /* 0x0000000116047890 */ /* 0x000fc8000fffe0ff */
[----:B------:R-:W-:-:S04]  /*4580*/  UISETP.NE.AND UP0, UPT, UR4, 0x2, UPT ;  /* 0x000000020400788c */ /* 0x000fc8000bf05270 */
[----:B--2---:R-:W-:Y:S02]  /*4590*/  USEL UR5, URZ, 0x1, UP0 ;  /* 0x00000001ff057887 */ /* 0x004fe40008000000 */
[----:B------:R-:W-:-:S04]  /*45a0*/  USEL UR4, UR4, URZ, UP0 ;  /* 0x000000ff04047287 */ /* 0x000fc80008000000 */
[----:B------:R-:W-:Y:S01]  /*45b0*/  ULEA UR4, UR4, UR18, 0x3 ;  /* 0x0000001204047291 */ /* 0x000fe2000f8e18ff */
[----:B-1----:R-:W-:-:S04]  /*45c0*/  LOP3.LUT R3, R9, UR5, RZ, 0x3c, !PT ;  /* 0x0000000509037c12 */ /* 0x002fc8000f8e3cff */
[----:B------:R-:W-:-:S04]  /*45d0*/  SHF.L.U32 R3, R3, 0x1f, RZ ;  /* 0x0000001f03037819 */ /* 0x000fc800000006ff */
[----:B------:R-:W1:Y:S02]  /*45e0*/  SYNCS.PHASECHK.TRANS64.TRYWAIT P0, [UR4], R3 ;  /* 0x00000003ff0075a7 */ /* 0x000e640008001104 */
[----:B-1----:R-:W-:Y:S05]  /*45f0*/  @!P0 BRA `(.L_x_76) ;  /* 0x0000005400f48947 */ /* 0x002fea0003800000 */
.L_x_192:
[----:B------:R-:W-:Y:S01]  /*4600*/  NOP ;  /* 0x0000000000007918 */ /* 0x000fe20000000000 */
[----:B-1----:R-:W1:Y:S01]  /*4610*/  LDS R2, [UR6+0x14] ;  /* 0x00001406ff027984 */ /* 0x002e620008000800 */
[----:B------:R-:W-:Y:S01]  /*4620*/  LOP3.LUT R3, R0, 0xffff, RZ, 0xc0, !PT ;  /* 0x0000ffff00037812 */ /* 0x000fe200078ec0ff */
[----:B------:R-:W-:-:S03]  /*4630*/  IMAD.MOV.U32 R0, RZ, RZ, 0xffff ;  /* 0x0000ffffff007424 */ /* 0x000fc600078e00ff */
[----:B------:R-:W-:-:S04]  /*4640*/  SHF.R.U32.HI R3, RZ, 0x5, R3 ;  /* 0x00000005ff037819 */ /* 0x000fc80000011603 */
[----:B------:R-:W-:-:S04]  /*4650*/  SHF.L.U32 R0, R0, R3, RZ ;  /* 0x0000000300007219 */ /* 0x000fc800000006ff */
[----:B-1----:R-:W-:-:S04]  /*4660*/  LOP3.LUT R2, R2, R0, RZ, 0xc0, !PT ;  /* 0x0000000002027212 */ /* 0x002fc800078ec0ff */
[----:B------:R-:W-:Y:S01]  /*4670*/  ISETP.NE.AND P0, PT, R2, R0, PT ;  /* 0x000000000200720c */ /* 0x000fe20003f05270 */
[----:B------:R-:W-:-:S05]  /*4680*/  IMAD.MOV.U32 R2, RZ, RZ, 0x1 ;  /* 0x00000001ff027424 */ /* 0x000fca00078e00ff */
[----:B------:R-:W-:-:S07]  /*4690*/  SHF.L.U32 R2, R2, R3, RZ ;  /* 0x0000000302027219 */ /* 0x000fce00000006ff */
[----:B------:R-:W-:Y:S05]  /*46a0*/  @P0 BRA `(.L_x_77) ;  /* 0x00000000005c0947 */ /* 0x000fea0003800000 */
[----:B------:R-:W1:Y:S02]  /*46b0*/  LDS R3, [UR6+0x18] ;  /* 0x00001806ff037984 */ /* 0x000e640008000800 */
[----:B-1----:R-:W-:-:S04]  /*46c0*/  LOP3.LUT R3, R3, R2, RZ, 0xc0, !PT ;  /* 0x0000000203037212 */ /* 0x002fc800078ec0ff */
[----:B------:R-:W-:-:S13]  /*46d0*/  ISETP.NE.AND P0, PT, R3, R2, PT ;  /* 0x000000020300720c */ /* 0x000fda0003f05270 */
[----:B------:R-:W-:Y:S05]  /*46e0*/  @P0 BRA `(.L_x_78) ;  /* 0x0000000000400947 */ /* 0x000fea0003800000 */
[----:B------:R-:W-:Y:S01]  /*46f0*/  R2UR UR4, R0 ;  /* 0x00000000000472ca */ /* 0x000fe200000e0000 */
[----:B------:R-:W1:Y:S01]  /*4700*/  S2R R3, SR_LANEID ;  /* 0x0000000000037919 */ /* 0x000e620000000000 */
[----:B------:R-:W-:-:S04]  /*4710*/  LOP3.LUT R2, RZ, R2, RZ, 0x33, !PT ;  /* 0x00000002ff027212 */ /* 0x000fc800078e33ff */
[----:B------:R-:W2:Y:S07]  /*4720*/  REDUX UR7, R2 ;  /* 0x00000000020773c4 */ /* 0x000eae0000000000 */
[----:B------:R-:W-:-:S03]  /*4730*/  ULOP3.LUT UR5, URZ, UR4, URZ, 0x33, !UPT ;  /* 0x00000004ff057292 */ /* 0x000fc6000f8e33ff */
[----:B------:R-:W-:Y:S02]  /*4740*/  VOTEU.ANY UR4, UPT, PT ;  /* 0x0000000000047886 */ /* 0x000fe400038e0100 */
[----:B------:R-:W-:Y:S01]  /*4750*/  UFLO.U32 UR4, UR4 ;  /* 0x00000004000472bd */ /* 0x000fe200080e0000 */
[----:B------:R-:W-:-:S04]  /*4760*/  IMAD.U32 R0, RZ, RZ, UR5 ;  /* 0x00000005ff007e24 */ /* 0x000fc8000f8e00ff */
[----:B------:R2:W3:Y:S02]  /*4770*/  REDUX UR8, R0 ;  /* 0x00000000000873c4 */ /* 0x0004e40000000000 */
[----:B------:R1:W-:Y:S02]  /*4780*/  UTCATOMSWS.AND URZ, UR5 ;  /* 0x0000000500ff79e3 */ /* 0x0003e40008000000 */
[----:B-1----:R-:W-:Y:S01]  /*4790*/  ISETP.EQ.U32.AND P0, PT, R3, UR4, PT ;  /* 0x0000000403007c0c */ /* 0x002fe2000bf02070 */
[----:B--2---:R-:W-:Y:S02]  /*47a0*/  IMAD.U32 R0, RZ, RZ, UR7 ;  /* 0x00000007ff007e24 */ /* 0x004fe4000f8e00ff */
[----:B---3--:R-:W-:-:S10]  /*47b0*/  IMAD.U32 R2, RZ, RZ, UR8 ;  /* 0x00000008ff027e24 */ /* 0x008fd4000f8e00ff */
[----:B------:R1:W-:Y:S04]  /*47c0*/  @P0 ATOMS.AND RZ, [UR6+0x14], R2 ;  /* 0x00001402ffff098c */ /* 0x0003e8000a800006 */
[----:B------:R1:W-:Y:S01]  /*47d0*/  @P0 ATOMS.AND RZ, [UR6+0x18], R0 ;  /* 0x00001800ffff098c */ /* 0x0003e2000a800006 */
[----:B------:R-:W-:Y:S05]  /*47e0*/  BRA `(.L_x_79) ;  /* 0x0000000000147947 */ /* 0x000fea0003800000 */
.L_x_78:
[----:B------:R-:W-:Y:S02]  /*47f0*/  MOV R2, 0x4810 ;  /* 0x0000481000027802 */ /* 0x000fe40000000f00 */
[----:B----45:R-:W-:Y:S05]  /*4800*/  CALL.REL.NOINC `($__internal_0_$__cuda_sm10x_tcgen05_guardrail_trap_col_being_dealloced_not_returned_by_alloc) ;  /* 0x0000005800e07944 */ /* 0x030fea0003c00000 */
[----:B------:R-:W-:Y:S05]  /*4810*/  BRA `(.L_x_79) ;  /* 0x0000000000087947 */ /* 0x000fea0003800000 */
.L_x_77:
[----:B------:R-:W-:Y:S02]  /*4820*/  MOV R2, 0x4840 ;  /* 0x0000484000027802 */ /* 0x000fe40000000f00 */
[----:B----45:R-:W-:Y:S05]  /*4830*/  CALL.REL.NOINC `($__internal_2_$__cuda_sm10x_tcgen05_guardrail_trap_unallocated_columns_being_dealloced) ;  /* 0x0000005800ec7944 */ /* 0x030fea0003c00000 */
.L_x_79:
[----:B------:R-:W-:Y:S01]  /*4840*/  NOP ;  /* 0x0000000000007918 */ /* 0x000fe20000000000 */
[----:B------:R-:W-:Y:S05]  /*4850*/  EXIT ;  /* 0x000000000000794d */ /* 0x000fea0003800000 */
.L_x_63:
[----:B------:R-:W-:-:S09]  /*4860*/  UISETP.NE.OR UP0, UPT, UR18, 0x3, !UP3 ;  /* 0x000000031200788c */ /* 0x000fd2000df05670 */
[----:B------:R-:W-:Y:S05]  /*4870*/  BRA.U UP0, `(.L_x_80) ;  /* 0x0000001100e87547 */ /* 0x000fea000b800000 */
[----:B------:R-:W1:Y:S01]  /*4880*/  LDCU.64 UR4, c[0x0][0x988] ;  /* 0x00013100ff0477ac */ /* 0x000e620008000a00 */
[----:B------:R-:W2:Y:S01]  /*4890*/  S2UR UR10, SR_CgaCtaId ;  /* 0x00000000000a79c3 */ /* 0x000ea20000008800 */
[----:B------:R-:W-:Y:S01]  /*48a0*/  R2UR UR46, R44 ;  /* 0x000000002c2e72ca */ /* 0x000fe200000e0000 */
[----:B------:R-:W-:Y:S01]  /*48b0*/  HFMA2 R9, -RZ, RZ, 0, 0 ;  /* 0x00000000ff097431 */ /* 0x000fe200000001ff */
[----:B------:R-:W3:Y:S01]  /*48c0*/  LDCU UR44, c[0x0][0x370] ;  /* 0x00006e00ff2c77ac */ /* 0x000ee20008000800 */
[----:B------:R-:W-:Y:S01]  /*48d0*/  R2UR UR45, R45 ;  /* 0x000000002d2d72ca */ /* 0x000fe200000e0000 */
[----:B------:R-:W-:Y:S01]  /*48e0*/  IMAD.MOV.U32 R10, RZ, RZ, 0x1 ;  /* 0x00000001ff0a7424 */ /* 0x000fe200078e00ff */
[----:B------:R-:W3:Y:S02]  /*48f0*/  LDCU.128 UR28, c[0x0][0xc10] ;  /* 0x00018200ff1c77ac */ /* 0x000ee40008000c00 */
[----:B------:R-:W4:Y:S01]  /*4900*/  LDC.64 R12, c[0x0][0x348] ;  /* 0x0000d200ff0c7b82 */ /* 0x000f220000000a00 */
[----:B------:R-:W-:Y:S01]  /*4910*/  IMAD.MOV.U32 R3, RZ, RZ, 0x1000 ;  /* 0x00001000ff037424 */ /* 0x000fe200078e00ff */
[----:B------:R-:W2:Y:S01]  /*4920*/  LDCU UR38, c[0x0][0x374] ;  /* 0x00006e80ff2677ac */ /* 0x000ea20008000800 */
[----:B------:R-:W2:Y:S01]  /*4930*/  LDCU.64 UR26, c[0x0][0x990] ;  /* 0x00013200ff1a77ac */ /* 0x000ea20008000a00 */
[----:B------:R-:W2:Y:S01]  /*4940*/  LDCU UR17, c[0x0][0xc0c] ;  /* 0x00018180ff1177ac */ /* 0x000ea20008000800 */
[----:B-1----:R-:W-:Y:S01]  /*4950*/  UISETP.NE.U32.AND UP0, UPT, UR4, URZ, UPT ;  /* 0x000000ff0400728c */ /* 0x002fe2000bf05070 */
[----:B------:R-:W1:Y:S01]  /*4960*/  LDCU.128 UR32, c[0x0][0xa80] ;  /* 0x00015000ff2077ac */ /* 0x000e620008000c00 */
[----:B------:R-:W1:Y:S01]  /*4970*/  LDCU UR57, c[0x0][0xc20] ;  /* 0x00018400ff3977ac */ /* 0x000e620008000800 */
[----:B------:R-:W4:Y:S01]  /*4980*/  LDCU UR4, c[0x0][0xc30] ;  /* 0x00018600ff0477ac */ /* 0x000f220008000800 */
[----:B------:R-:W4:Y:S01]  /*4990*/  LDCU.128 UR40, c[0x0][0xa90] ;  /* 0x00015200ff2877ac */ /* 0x000f220008000c00 */
[----:B------:R-:W-:Y:S01]  /*49a0*/  UMOV UR20, 0x400 ;  /* 0x0000040000147882 */ /* 0x000fe20000000000 */
[----:B---3--:R-:W-:-:S02]  /*49b0*/  UIMAD.WIDE.U32 UR6, UR44, UR28, URZ ;  /* 0x0000001c2c0672a5 */ /* 0x008fc4000f8e00ff */
[----:B--2---:R-:W-:Y:S02]  /*49c0*/  UIMAD.WIDE.U32 UR8, UR38, UR31, URZ ;  /* 0x0000001f260872a5 */ /* 0x004fe4000f8e00ff */
[----:B------:R-:W-:Y:S02]  /*49d0*/  ULEA UR20, UR10, UR20, 0x18 ;  /* 0x000000140a147291 */ /* 0x000fe4000f8ec0ff */
[----:B------:R-:W-:Y:S02]  /*49e0*/  USEL UR56, URZ, 0x1, UP5 ;  /* 0x00000001ff387887 */ /* 0x000fe4000a800000 */
[----:B------:R-:W-:Y:S02]  /*49f0*/  UISETP.NE.AND.EX UP5, UPT, UR5, URZ, UPT, UP0 ;  /* 0x000000ff0500728c */ /* 0x000fe4000bfa5300 */
[----:B------:R-:W-:Y:S02]  /*4a00*/  UISETP.NE.U32.AND UP6, UPT, UR26, URZ, UPT ;  /* 0x000000ff1a00728c */ /* 0x000fe4000bfc5070 */
[----:B------:R-:W-:-:S02]  /*4a10*/  UIADD3 UR48, UPT, UPT, UR20, 0x128, URZ ;  /* 0x0000012814307890 */ /* 0x000fc4000fffe0ff */
[----:B------:R-:W-:Y:S02]  /*4a20*/  UIADD3 UR47, UPT, UPT, UR20, 0x168, URZ ;  /* 0x00000168142f7890 */ /* 0x000fe4000fffe0ff */
[----:B------:R-:W-:Y:S02]  /*4a30*/  UIADD3 UR37, UPT, UPT, UR20, 0x110, URZ ;  /* 0x0000011014257890 */ /* 0x000fe4000fffe0ff */
[----:B------:R-:W-:Y:S02]  /*4a40*/  UIADD3 UR36, UPT, UPT, UR20, 0x118, URZ ;  /* 0x0000011814247890 */ /* 0x000fe4000fffe0ff */
[----:B------:R-:W-:Y:S02]  /*4a50*/  UIADD3 UR25, UPT, UPT, UR20, 0x120, URZ ;  /* 0x0000012014197890 */ /* 0x000fe4000fffe0ff */
[----:B------:R-:W-:Y:S02]  /*4a60*/  UISETP.NE.AND UP0, UPT, UR39, 0x1, UPT ;  /* 0x000000012700788c */ /* 0x000fe4000bf05270 */
[----:B------:R-:W-:-:S02]  /*4a70*/  UISETP.GE.AND UP2, UPT, UR39, 0x1, UPT ;  /* 0x000000012700788c */ /* 0x000fc4000bf46270 */
[----:B------:R-:W-:Y:S01]  /*4a80*/  UISETP.NE.AND UP0, UPT, UR17, 0x1, UPT ;  /* 0x000000011100788c */ /* 0x000fe2000bf05270 */
[----:B------:R-:W-:Y:S01]  /*4a90*/  UMOV UR55, UR7 ;  /* 0x0000000700377c82 */ /* 0x000fe20008000000 */
[----:B------:R-:W-:Y:S01]  /*4aa0*/  UMOV UR53, UR9 ;  /* 0x0000000900357c82 */ /* 0x000fe20008000000 */
[----:B------:R-:W-:Y:S02]  /*4ab0*/  UISETP.NE.AND UP2, UPT, UR30, 0x1, UPT ;  /* 0x000000011e00788c */ /* 0x000fe4000bf45270 */
[----:B-1----:R-:W-:Y:S01]  /*4ac0*/  UISETP.NE.AND UP0, UPT, UR32, 0x1, UPT ;  /* 0x000000012000788c */ /* 0x002fe2000bf05270 */
[----:B------:R-:W1:Y:S01]  /*4ad0*/  LDCU UR58, c[0x0][0xaa0] ;  /* 0x00015400ff3a77ac */ /* 0x000e620008000800 */
[----:B------:R-:W-:Y:S01]  /*4ae0*/  UPLOP3.LUT UP4, UPT, UPT, UPT, UPT, 0x40, 0x4 ;  /* 0x000000000004789c */ /* 0x000fe20003f8e870 */
[----:B------:R-:W2:Y:S01]  /*4af0*/  LDCU.64 UR18, c[0x0][0xc28] ;  /* 0x00018500ff1277ac */ /* 0x000ea20008000a00 */
[----:B------:R-:W-:Y:S02]  /*4b00*/  UISETP.NE.AND.EX UP6, UPT, UR27, URZ, UPT, UP6 ;  /* 0x000000ff1b00728c */ /* 0x000fe4000bfc5360 */
[----:B------:R-:W-:-:S02]  /*4b10*/  UPRMT UR48, UR10, 0x654, UR48 ;  /* 0x000006540a307896 */ /* 0x000fc40008000030 */
[----:B------:R-:W-:Y:S02]  /*4b20*/  UPRMT UR47, URZ, 0x654, UR47 ;  /* 0x00000654ff2f7896 */ /* 0x000fe4000800002f */
[----:B------:R-:W-:Y:S02]  /*4b30*/  UPRMT UR52, UR10, 0x654, UR37 ;  /* 0x000006540a347896 */ /* 0x000fe40008000025 */
[----:B------:R-:W-:Y:S02]  /*4b40*/  UPRMT UR50, UR10, 0x654, UR36 ;  /* 0x000006540a327896 */ /* 0x000fe40008000024 */
[----:B------:R-:W-:Y:S02]  /*4b50*/  UPRMT UR49, UR10, 0x654, UR25 ;  /* 0x000006540a317896 */ /* 0x000fe40008000019 */
[----:B------:R-:W-:Y:S02]  /*4b60*/  USHF.R.U32.HI UR55, URZ, UR29, UR55 ;  /* 0x0000001dff377299 */ /* 0x000fe40008011637 */
[----:B------:R-:W-:-:S02]  /*4b70*/  USHF.R.U32.HI UR53, URZ, UR57, UR53 ;  /* 0x00000039ff357299 */ /* 0x000fc40008011635 */
[----:B----4-:R-:W-:Y:S02]  /*4b80*/  UISETP.NE.AND UP3, UPT, UR4, 0x1, UPT ;  /* 0x000000010400788c */ /* 0x010fe4000bf65270 */
[----:B------:R-:W-:Y:S02]  /*4b90*/  UISETP.NE.AND UP2, UPT, UR35, 0x1, UPT ;  /* 0x000000012300788c */ /* 0x000fe4000bf45270 */
[----:B-12---:R-:W-:-:S11]  /*4ba0*/  UISETP.NE.AND UP0, UPT, UR42, 0x1, UPT ;  /* 0x000000012a00788c */ /* 0x006fd6000bf05270 */
.L_x_91:
[----:B------:R-:W-:Y:S04]  /*4bb0*/  SHF.L.U32 R2, R9, 0x1f, RZ ;  /* 0x0000001f09027819 */ /* 0x000fe800000006ff */
[----:B-1----:R-:W1:Y:S02]  /*4bc0*/  SYNCS.PHASECHK.TRANS64.TRYWAIT P0, [UR20+0x160], R2 ;  /* 0x00016002ff0075a7 */ /* 0x002e640008001114 */
[----:B-1----:R-:W-:Y:S05]  /*4bd0*/  @!P0 BRA `(.L_x_81) ;  /* 0x0000005000948947 */ /* 0x002fea0003800000 */
.L_x_194:
[----:B------:R-:W2:Y:S01]  /*4be0*/  LDS.128 R4, [UR20+0x1a0] ;  /* 0x0001a014ff047984 */ /* 0x000ea20008000c00 */
[----:B------:R-:W-:Y:S01]  /*4bf0*/  UISETP.GE.AND UP0, UPT, UR39, 0x1, UPT ;  /* 0x000000012700788c */ /* 0x000fe2000bf06270 */
[----:B------:R-:W-:Y:S01]  /*4c00*/  @!PT LDS RZ, [RZ] ;  /* 0x00000000fffff984 */ /* 0x000fe20000000800 */
[----:B------:R-:W-:Y:S01]  /*4c10*/  @!PT LDS RZ, [RZ] ;  /* 0x00000000fffff984 */ /* 0x000fe20000000800 */
[----:B------:R-:W-:Y:S01]  /*4c20*/  @!PT LDS RZ, [RZ] ;  /* 0x00000000fffff984 */ /* 0x000fe20000000800 */
[----:B------:R-:W-:Y:S01]  /*4c30*/  @!PT LDS RZ, [RZ] ;  /* 0x00000000fffff984 */ /* 0x000fe20000000800 */
[----:B------:R3:W-:Y:S06]  /*4c40*/  MEMBAR.ALL.CTA ;  /* 0x0000000000007992 */ /* 0x0007ec0000008000 */
[----:B---3--:R-:W3:Y:S02]  /*4c50*/  FENCE.VIEW.ASYNC.S ;  /* 0x00000000000073c6 */ /* 0x008ee40000000000 */
[----:B---3--:R-:W-:Y:S01]  /*4c60*/  SYNCS.ARRIVE.TRANS64.RED.A1T0 RZ, [UR47], RZ ;  /* 0x000000ffffff79a7 */ /* 0x008fe2000810042f */
[----:B--2---:R-:W-:Y:S11]  /*4c70*/  LOP3.LUT P0, RZ, R6, 0x1, RZ, 0xc0, !PT ;  /* 0x0000000106ff7812 */ /* 0x004ff6000780c0ff */
[----:B------:R-:W-:Y:S02]  /*4c80*/  @!UPT UIADD3 URZ, UPT, UPT, URZ, URZ, URZ ;  /* 0x000000fffffff290 */ /* 0x000fe4000fffe0ff */
[----:B------:R-:W-:Y:S01]  /*4c90*/  VOTEU.ANY UP2, P0 ;  /* 0x0000000000ff7886 */ /* 0x000fe20000040100 */
[----:B------:R-:W-:Y:S11]  /*4ca0*/  PLOP3.LUT P0, PT, PT, PT, UP2, 0x80, 0x8 ;  /* 0x000000000008781c */ /* 0x000ff60003f0f028 */
[----:B------:R-:W-:Y:S02]  /*4cb0*/  @!UPT UIADD3 URZ, UPT, UPT, URZ, URZ, URZ ;  /* 0x000000fffffff290 */ /* 0x000fe4000fffe0ff */
[----:B-1----:R-:W-:Y:S02]  /*4cc0*/  @P0 MOV R2, R4 ;  /* 0x0000000400020202 */ /* 0x002fe40000000f00 */
[----:B------:R-:W-:Y:S02]  /*4cd0*/  @P0 LOP3.LUT R0, R5, 0xffff, RZ, 0xc0, !PT ;  /* 0x0000ffff05000812 */ /* 0x000fe400078ec0ff */
[----:B------:R-:W-:Y:S02]  /*4ce0*/  @P0 R2UR UR5, R2 ;  /* 0x00000000020502ca */ /* 0x000fe400000e0000 */
[----:B------:R-:W-:Y:S11]  /*4cf0*/  @P0 R2UR UR4, R0 ;  /* 0x00000000000402ca */ /* 0x000ff600000e0000 */
[----:B------:R-:W-:Y:S02]  /*4d00*/  @UP2 UMOV UR16, UR5 ;  /* 0x0000000500102c82 */ /* 0x000fe40008000000 */
[----:B------:R-:W-:Y:S01]  /*4d10*/  @UP2 UMOV UR15, UR4 ;  /* 0x00000004000f2c82 */ /* 0x000fe20008000000 */
[----:B------:R-:W-:Y:S05]  /*4d20*/  BRA.U !UP0, `(.L_x_82) ;  /* 0x0000000108c07547 */ /* 0x000fea000b800000 */
[----:B------:R-:W-:Y:S02]  /*4d30*/  UIMAD.WIDE.U32 UR8, UR15, UR31, URZ ;  /* 0x0000001f0f0872a5 */ /* 0x000fe4000f8e00ff */
[----:B------:R-:W-:Y:S02]  /*4d40*/  UP2UR UR14, UPR, URZ, 0x4 ;  /* 0x00000004ff0e7883 */ /* 0x000fe40008000000 */
[----:B------:R-:W-:Y:S02]  /*4d50*/  UISETP.NE.AND UP2, UPT, UR30, 0x1, UPT ;  /* 0x000000011e00788c */ /* 0x000fe4000bf45270 */
[----:B------:R-:W-:Y:S02]  /*4d60*/  UIMAD.WIDE.U32 UR10, UR16, UR28, URZ ;  /* 0x0000001c100a72a5 */ /* 0x000fe4000f8e00ff */
[----:B------:R-:W-:Y:S02]  /*4d70*/  USEL UR4, UR38, UR53, !UP2 ;  /* 0x0000003526047287 */ /* 0x000fe4000d000000 */
[----:B------:R-:W-:Y:S02]  /*4d80*/  UISETP.NE.AND UP0, UPT, UR17, 0x1, UPT ;  /* 0x000000011100788c */ /* 0x000fe4000bf05270 */
[----:B------:R-:W-:Y:S02]  /*4d90*/  UP2UR UR21, UPR, URZ, 0x2 ;  /* 0x00000002ff157883 */ /* 0x000fe40008000000 */
[----:B------:R-:W-:Y:S02]  /*4da0*/  UISETP.NE.AND UP1, UPT, UR39, 0x1, UPT ;  /* 0x000000012700788c */ /* 0x000fe4000bf25270 */
[----:B------:R-:W-:Y:S02]  /*4db0*/  UIMAD.WIDE.U32 UR12, UR4, UR18, URZ ;  /* 0x00000012040c72a5 */ /* 0x000fe4000f8e00ff */
[----:B------:R-:W-:Y:S01]  /*4dc0*/  USEL UR7, UR44, UR55, !UP0 ;  /* 0x000000372c077287 */ /* 0x000fe2000c000000 */
[----:B------:R-:W-:Y:S02]  /*4dd0*/  UMOV UR5, UR9 ;  /* 0x0000000900057c82 */ /* 0x000fe40008000000 */
[----:B------:R-:W-:Y:S02]  /*4de0*/  USHF.R.U32.HI UR6, URZ, UR57, UR5 ;  /* 0x00000039ff067299 */ /* 0x000fe40008011605 */
[----:B------:R-:W-:Y:S02]  /*4df0*/  UIMAD.WIDE.U32 UR22, UR7, UR18, URZ ;  /* 0x00000012071672a5 */ /* 0x000fe4000f8e00ff */
[----:B------:R-:W-:Y:S02]  /*4e00*/  USEL UR6, UR15, UR6, !UP2 ;  /* 0x000000060f067287 */ /* 0x000fe4000d000000 */
[----:B------:R-:W-:Y:S01]  /*4e10*/  UISETP.NE.AND UP2, UPT, UR14, URZ, UPT ;  /* 0x000000ff0e00728c */ /* 0x000fe2000bf45270 */
[----:B------:R-:W-:Y:S01]  /*4e20*/  UMOV UR5, UR11 ;  /* 0x0000000b00057c82 */ /* 0x000fe20008000000 */
[----:B------:R-:W-:Y:S02]  /*4e30*/  UIMAD.WIDE.U32 UR10, UR6, UR18, URZ ;  /* 0x00000012060a72a5 */ /* 0x000fe4000f8e00ff */
[----:B------:R-:W-:Y:S03]  /*4e40*/  USHF.R.U32.HI UR8, URZ, UR29, UR5 ;  /* 0x0000001dff087299 */ /* 0x000fe60008011605 */
[----:B------:R-:W-:Y:S02]  /*4e50*/  UMOV UR5, UR13 ;  /* 0x0000000d00057c82 */ /* 0x000fe40008000000 */
[----:B------:R-:W-:Y:S03]  /*4e60*/  @UP1 USHF.R.U32.HI UR4, URZ, UR19, UR5 ;  /* 0x00000013ff041299 */ /* 0x000fe60008011605 */
[----:B------:R-:W-:Y:S01]  /*4e70*/  UMOV UR5, UR23 ;  /* 0x0000001700057c82 */ /* 0x000fe20008000000 */
[----:B------:R-:W-:Y:S02]  /*4e80*/  UIMAD UR4, UR39, UR4, URZ ;  /* 0x00000004270472a4 */ /* 0x000fe4000f8e02ff */
[----:B------:R-:W-:Y:S02]  /*4e90*/  @UP1 USHF.R.U32.HI UR7, URZ, UR19, UR5 ;  /* 0x00000013ff071299 */ /* 0x000fe40008011605 */
[----:B------:R-:W-:Y:S02]  /*4ea0*/  USEL UR5, UR16, UR8, !UP0 ;  /* 0x0000000810057287 */ /* 0x000fe4000c000000 */
[----:B------:R-:W-:Y:S02]  /*4eb0*/  UIMAD UR8, UR39, UR7, URZ ;  /* 0x00000007270872a4 */ /* 0x000fe4000f8e02ff */
[----:B------:R-:W-:Y:S03]  /*4ec0*/  UISETP.GE.AND UP0, UPT, UR6, UR4, UPT ;  /* 0x000000040600728c */ /* 0x000fe6000bf06270 */
[----:B------:R-:W-:Y:S01]  /*4ed0*/  UMOV UR4, UR11 ;  /* 0x0000000b00047c82 */ /* 0x000fe20008000000 */
[----:B------:R-:W-:Y:S02]  /*4ee0*/  UISETP.GE.OR UP0, UPT, UR5, UR8, UP0 ;  /* 0x000000080500728c */ /* 0x000fe40008706670 */
[----:B------:R-:W-:Y:S02]  /*4ef0*/  USHF.R.U32.HI UR4, URZ, UR19, UR4 ;  /* 0x00000013ff047299 */ /* 0x000fe40008011604 */
[----:B------:R-:W-:Y:S02]  /*4f00*/  UIMAD.WIDE.U32 UR8, UR5, UR18, URZ ;  /* 0x00000012050872a5 */ /* 0x000fe4000f8e00ff */
[----:B------:R-:W-:Y:S04]  /*4f10*/  USEL UR10, UR6, UR4, !UP1 ;  /* 0x00000004060a7287 */ /* 0x000fe8000c800000 */
[----:B------:R-:W-:Y:S01]  /*4f20*/  UIADD3 UR11, UPT, UPT, -UR10, URZ, URZ ;  /* 0x000000ff0a0b7290 */ /* 0x000fe2000fffe1ff */
[----:B------:R-:W-:Y:S02]  /*4f30*/  @!UP0 UMOV UR4, UR9 ;  /* 0x0000000900048c82 */ /* 0x000fe40008000000 */
[----:B------:R-:W-:Y:S02]  /*4f40*/  @!UP0 USHF.R.U32.HI UR4, URZ, UR19, UR4 ;  /* 0x00000013ff048299 */ /* 0x000fe40008011604 */
[----:B------:R-:W-:Y:S02]  /*4f50*/  UIMAD UR8, UR39, UR11, UR6 ;  /* 0x0000000b270872a4 */ /* 0x000fe4000f8e0206 */
[----:B------:R-:W-:Y:S02]  /*4f60*/  @!UP0 USEL UR4, UR5, UR4, !UP1 ;  /* 0x0000000405048287 */ /* 0x000fe4000c800000 */
[----:B------:R-:W-:Y:S02]  /*4f70*/  UISETP.NE.AND UP1, UPT, UR21, URZ, UPT ;  /* 0x000000ff1500728c */ /* 0x000fe4000bf25270 */
[----:B------:R-:W-:Y:S02]  /*4f80*/  @!UP0 UIMAD UR8, UR7, UR8, UR4 ;  /* 0x00000008070882a4 */ /* 0x000fe4000f8e0204 */
[----:B------:R-:W-:Y:S02]  /*4f90*/  @!UP0 UIADD3 UR9, UPT, UPT, UR10, -UR4, URZ ;  /* 0x800000040a098290 */ /* 0x000fe4000fffe0ff */
[----:B------:R-:W-:Y:S02]  /*4fa0*/  UIADD3 UR4, UPT, UPT, -UR5, URZ, URZ ;  /* 0x000000ff05047290 */ /* 0x000fe4000fffe1ff */
[----:B------:R-:W-:Y:S02]  /*4fb0*/  UIADD3 UR7, UPT, UPT, -UR6, URZ, URZ ;  /* 0x000000ff06077290 */ /* 0x000fe4000fffe1ff */
[----:B------:R-:W-:Y:S02]  /*4fc0*/  @!UP0 UIMAD UR6, UR9, UR39, UR5 ;  /* 0x00000027090682a4 */ /* 0x000fe4000f8e0205 */
[----:B------:R-:W-:Y:S02]  /*4fd0*/  UIMAD UR16, UR17, UR4, UR16 ;  /* 0x00000004111072a4 */ /* 0x000fe4000f8e0210 */
[----:B------:R-:W-:Y:S01]  /*4fe0*/  UIMAD UR15, UR30, UR7, UR15 ;  /* 0x000000071e0f72a4 */ /* 0x000fe2000f8e020f */
[----:B------:R-:W-:Y:S02]  /*4ff0*/  @!UP0 UMOV UR5, UR8 ;  /* 0x0000000800058c82 */ /* 0x000fe40008000000 */
[----:B------:R-:W-:Y:S02]  /*5000*/  UIMAD UR16, UR5, UR17, UR16 ;  /* 0x00000011051072a4 */ /* 0x000fe4000f8e0210 */
[----:B------:R-:W-:Y:S11]  /*5010*/  UIMAD UR15, UR6, UR30, UR15 ;  /* 0x0000001e060f72a4 */ /* 0x000ff6000f8e020f */
[----:B------:R-:W-:Y:S01]  /*5020*/  @!UPT UIADD3 URZ, UPT, UPT, URZ, URZ, URZ ;  /* 0x000000fffffff290 */ /* 0x000fe2000fffe0ff */
.L_x_82:
[----:B------:R-:W1:Y:S01]  /*5030*/  @!UP3 LDCU.128 UR8, c[0x0][0xc10] ;  /* 0x00018200ff08b7ac */ /* 0x000e620008000c00 */
[----:B------:R-:W-:Y:S02]  /*5040*/  ISETP.NE.U32.AND P1, PT, RZ, UR26, PT ;  /* 0x0000001aff007c0c */ /* 0x000fe4000bf25070 */
[----:B------:R-:W-:Y:S02]  /*5050*/  SHF.L.U32 R8, R10, 0x1f, RZ ;  /* 0x0000001f0a087819 */ /* 0x000fe400000006ff */
[----:B------:R-:W-:Y:S01]  /*5060*/  ISETP.NE.AND.EX P1, PT, RZ, UR27, PT, P1 ;  /* 0x0000001bff007c0c */ /* 0x000fe2000bf25310 */
[----:B------:R-:W2:Y:S01]  /*5070*/  @!UP3 LDCU UR5, c[0x0][0xc0c] ;  /* 0x00018180ff05b7ac */ /* 0x000ea20008000800 */
[----:B-1----:R-:W-:Y:S07]  /*5080*/  UIMAD.WIDE.U32 UR6, UR16, UR8, URZ ;  /* 0x00000008100672a5 */ /* 0x002fee000f8e00ff */
[----:B------:R-:W-:Y:S01]  /*5090*/  @!UP3 UMOV UR4, UR7 ;  /* 0x000000070004bc82 */ /* 0x000fe20008000000 */
[----:B--2---:R-:W-:Y:S02]  /*50a0*/  @!UP3 UISETP.NE.AND UP0, UPT, UR5, 0x1, UPT ;  /* 0x000000010500b88c */ /* 0x004fe4000bf05270 */
[----:B------:R-:W-:Y:S02]  /*50b0*/  @!UP3 USHF.R.U32.HI UR4, URZ, UR9, UR4 ;  /* 0x00000009ff04b299 */ /* 0x000fe40008011604 */
[----:B------:R-:W-:Y:S02]  /*50c0*/  UIMAD.WIDE.U32 UR6, UR15, UR11, URZ ;  /* 0x0000000b0f0672a5 */ /* 0x000fe4000f8e00ff */
[----:B------:R-:W-:Y:S02]  /*50d0*/  @!UP3 USEL UR8, UR16, UR4, !UP0 ;  /* 0x000000041008b287 */ /* 0x000fe4000c000000 */
[----:B------:R-:W-:Y:S03]  /*50e0*/  @!UP3 UISETP.NE.AND UP0, UPT, UR10, 0x1, UPT ;  /* 0x000000010a00b88c */ /* 0x000fe6000bf05270 */
[----:B------:R-:W-:Y:S01]  /*50f0*/  @!UP3 UMOV UR6, UR7 ;  /* 0x000000070006bc82 */ /* 0x000fe20008000000 */
[----:B------:R-:W-:Y:S01]  /*5100*/  USHF.L.U32 UR7, UR24, 0x7, URZ ;  /* 0x0000000718077899 */ /* 0x000fe200080006ff */
[----:B------:R-:W1:Y:S02]  /*5110*/  @!UP3 LDCU UR4, c[0x0][0xc20] ;  /* 0x00018400ff04b7ac */ /* 0x000e640008000800 */
[----:B-1----:R-:W-:Y:S04]  /*5120*/  @!UP3 USHF.R.U32.HI UR6, URZ, UR4, UR6 ;  /* 0x00000004ff06b299 */ /* 0x002fe80008011606 */
[----:B------:R-:W-:Y:S04]  /*5130*/  @!UP3 USEL UR6, UR15, UR6, !UP0 ;  /* 0x000000060f06b287 */ /* 0x000fe8000c000000 */
[----:B------:R-:W-:Y:S02]  /*5140*/  @!UP3 UIADD3 UR4, UPT, UPT, -UR8, UR6, URZ ;  /* 0x000000060804b290 */ /* 0x000fe4000fffe1ff */
[----:B------:R-:W-:Y:S02]  /*5150*/  @!UP3 UIADD3 UR6, UPT, UPT, UR8, -UR6, URZ ;  /* 0x800000060806b290 */ /* 0x000fe4000fffe0ff */
[----:B------:R-:W-:Y:S02]  /*5160*/  @!UP3 UIMAD UR16, UR4, UR5, UR16 ;  /* 0x000000050410b2a4 */ /* 0x000fe4000f8e0210 */
[----:B------:R-:W-:Y:S01]  /*5170*/  @!UP3 UIMAD UR15, UR6, UR10, UR15 ;  /* 0x0000000a060fb2a4 */ /* 0x000fe2000f8e020f */
[----:B------:R-:W-:Y:S11]  /*5180*/  BRA.U UP4, `(.L_x_83) ;  /* 0x0000000104107547 */ /* 0x000ff6000b800000 */
[----:B------:R-:W-:Y:S04]  /*5190*/  MOV R2, UR56 ;  /* 0x0000003800027c02 */ /* 0x000fe80008000f00 */
[----:B------:R-:W-:Y:S04]  /*51a0*/  SHF.L.U32 R2, R2, 0x1f, RZ ;  /* 0x0000001f02027819 */ /* 0x000fe800000006ff */
[----:B------:R-:W1:Y:S02]  /*51b0*/  SYNCS.PHASECHK.TRANS64.TRYWAIT P2, [UR20+0x158], R2 ;  /* 0x00015802ff0075a7 */ /* 0x000e640008041114 */
[----:B-1----:R-:W-:Y:S05]  /*51c0*/  @!P2 BRA `(.L_x_84) ;  /* 0x0000004c0030a947 */ /* 0x002fea0003800000 */
.L_x_83:
[----:B------:R-:W-:Y:S05]  /*51d0*/  BRA.U !UP6, `(.L_x_85) ;  /* 0x000000010e387547 */ /* 0x000fea000b800000 */
[----:B------:R-:W-:Y:S01]  /*51e0*/  UPLOP3.LUT UP1, UPT, UPT, UPT, UP5, 0x80, 0x8 ;  /* 0x000000000008789c */ /* 0x000fe20003f2f050 */
[----:B-1----:R-:W-:Y:S01]  /*51f0*/  HFMA2 R0, -RZ, RZ, 0, 5.9604644775390625e-08 ;  /* 0x00000001ff007431 */ /* 0x002fe200000001ff */
[----:B------:R-:W1:Y:S01]  /*5200*/  LDCU.64 UR8, c[0x0][0x358] ;  /* 0x00006b00ff0877ac */ /* 0x000e620008000a00 */
[----:B------:R-:W-:Y:S03]  /*5210*/  IMAD.MOV.U32 R51, RZ, RZ, 0x1 ;  /* 0x00000001ff337424 */ /* 0x000fe600078e00ff */
[----:B------:R-:W-:Y:S05]  /*5220*/  PLOP3.LUT P2, PT, PT, PT, UP1, 0x80, 0x8 ;  /* 0x000000000008781c */ /* 0x000fea0003f4f018 */
[----:B------:R-:W2:Y:S01]  /*5230*/  @UP1 LDCU.64 UR4, c[0x0][0x988] ;  /* 0x00013100ff0417ac */ /* 0x000ea20008000a00 */
[----:B------:R-:W-:Y:S07]  /*5240*/  @UP1 UIMAD UR6, UR54, UR26, URZ ;  /* 0x0000001a360612a4 */ /* 0x000fee000f8e02ff */
[----:B------:R-:W-:Y:S01]  /*5250*/  @!P2 PRMT R51, R0, 0x7610, R51 ;  /* 0x000076100033a816 */ /* 0x000fe20000000033 */
[----:B--2---:R-:W-:Y:S06]  /*5260*/  @UP1 UIMAD.WIDE UR4, UR6, 0x4, UR4 ;  /* 0x00000004060418a5 */ /* 0x004fec000f8e0204 */
[----:B------:R-:W-:Y:S01]  /*5270*/  IMAD.U32 R14, RZ, RZ, UR4 ;  /* 0x00000004ff0e7e24 */ /* 0x000fe2000f8e00ff */
[----:B------:R-:W-:Y:S04]  /*5280*/  MOV R15, UR5 ;  /* 0x00000005000f7c02 */ /* 0x000fe80008000f00 */
[----:B------:R-:W2:Y:S01]  /*5290*/  @!UP1 LDCU UR4, c[0x0][0x980] ;  /* 0x00013000ff0497ac */ /* 0x000ea20008000800 */
[----:B-1---5:R3:W5:Y:S02]  /*52a0*/  @P2 LDG.E R27, desc[UR8][R14.64] ;  /* 0x000000080e1b2981 */ /* 0x022764000c1e1900 */
[----:B--23--:R-:W-:Y:S07]  /*52b0*/  @!P2 IMAD.U32 R27, RZ, RZ, UR4 ;  /* 0x00000004ff1bae24 */ /* 0x00cfee000f8e00ff */
.L_x_85:
[----:B-----5:R-:W-:Y:S01]  /*52c0*/  @!P1 FSETP.EQ.AND P3, PT, R27, RZ, PT ;  /* 0x000000ff1b00920b */ /* 0x020fe20003f62000 */
[----:B------:R-:W-:Y:S01]  /*52d0*/  @!UPT UIADD3 URZ, UPT, UPT, URZ, URZ, URZ ;  /* 0x000000fffffff290 */ /* 0x000fe2000fffe0ff */
[----:B------:R-:W-:Y:S11]  /*52e0*/  @!P1 BRA `(.L_x_86) ;  /* 0x0000000000149947 */ /* 0x000ff60003800000 */
[----:B------:R-:W-:Y:S02]  /*52f0*/  LOP3.LUT P1, RZ, R51, 0xff, RZ, 0xc0, !PT ;  /* 0x000000ff33ff7812 */ /* 0x000fe4000782c0ff */
[----:B------:R-:W-:Y:S04]  /*5300*/  PLOP3.LUT P3, PT, PT, PT, UP1, 0x80, 0x8 ;  /* 0x000000000008781c */ /* 0x000fe80003f6f018 */
[----:B------:R-:W-:Y:S07]  /*5310*/  PLOP3.LUT P3, PT, P3, PT, PT, 0x8, 0x80 ;  /* 0x000000000080781c */ /* 0x000fee0001f6e170 */
[----:B------:R-:W-:Y:S11]  /*5320*/  @P1 FSETP.EQ.AND P3, PT, R27, RZ, PT ;  /* 0x000000ff1b00120b */ /* 0x000ff60003f62000 */
[----:B------:R-:W-:Y:S02]  /*5330*/  @!UPT UIADD3 URZ, UPT, UPT, URZ, URZ, URZ ;  /* 0x000000fffffff290 */ /* 0x000fe4000fffe0ff */
.L_x_86:
[----:B------:R-:W-:Y:S01]  /*5340*/  USHF.L.U32 UR11, UR51, 0x6, URZ ;  /* 0x00000006330b7899 */ /* 0x000fe200080006ff */
[----:B------:R-:W2:Y:S01]  /*5350*/  SYNCS.PHASECHK.TRANS64.TRYWAIT P1, [UR20+0x130], R8 ;  /* 0x00013008ff0075a7 */ /* 0x000ea20008021114 */
[----:B------:R-:W-:Y:S02]  /*5360*/  UISETP.NE.AND UP0, UPT, UR32, 0x1, UPT ;  /* 0x000000012000788c */ /* 0x000fe4000bf05270 */
[----:B------:R-:W-:Y:S01]  /*5370*/  UIMAD.WIDE.U32 UR4, UR11, UR33, URZ ;  /* 0x000000210b0472a5 */ /* 0x000fe2000f8e00ff */
[----:B------:R-:W-:Y:S04]  /*5380*/  ELECT P2, URZ, PT ;  /* 0x0000000000ff782f */ /* 0x000fe80003840000 */
[----:B------:R-:W-:Y:S02]  /*5390*/  PLOP3.LUT P2, PT, P3, P2, PT, 0xf2, 0x2f ;  /* 0x00000000002f781c */ /* 0x000fe40001f45e72 */
[----:B------:R-:W-:Y:S02]  /*53a0*/  UMOV UR4, UR5 ;  /* 0x0000000500047c82 */ /* 0x000fe40008000000 */
[----:B------:R-:W-:Y:S04]  /*53b0*/  USHF.R.U32.HI UR4, URZ, UR34, UR4 ;  /* 0x00000022ff047299 */ /* 0x000fe80008011604 */
[----:B------:R-:W-:Y:S02]  /*53c0*/  USEL UR12, UR11, UR4, !UP0 ;  /* 0x000000040b0c7287 */ /* 0x000fe4000c000000 */
[----:B------:R-:W-:Y:S02]  /*53d0*/  UISETP.NE.AND UP0, UPT, UR35, 0x1, UPT ;  /* 0x000000012300788c */ /* 0x000fe4000bf05270 */
[----:B------:R-:W-:Y:S02]  /*53e0*/  UIMAD.WIDE.U32 UR4, UR12, UR40, URZ ;  /* 0x000000280c0472a5 */ /* 0x000fe4000f8e00ff */
[----:B------:R-:W-:Y:S01]  /*53f0*/  UIADD3 UR6, UPT, UPT, -UR12, URZ, URZ ;  /* 0x000000ff0c067290 */ /* 0x000fe2000fffe1ff */
[----:B-1----:R-:W-:Y:S03]  /*5400*/  @!P2 IMAD.MOV.U32 R0, RZ, 0x20, RZ ;  /* 0x00000020ff00a824 */ /* 0x002fe600078e00ff */
[----:B------:R-:W-:Y:S01]  /*5410*/  UIMAD UR11, UR32, UR6, UR11 ;  /* 0x00000006200b72a4 */ /* 0x000fe2000f8e020b */
[----:B------:R-:W-:Y:S01]  /*5420*/  @!P2 IMAD.MOV.U32 R0, RZ, 0x400, R0 ;  /* 0x00000400ff00a824 */ /* 0x000fe200078e0000 */
[----:B------:R-:W-:Y:S02]  /*5430*/  UMOV UR4, UR5 ;  /* 0x0000000500047c82 */ /* 0x000fe40008000000 */
[----:B------:R-:W-:Y:S04]  /*5440*/  USHF.R.U32.HI UR4, URZ, UR41, UR4 ;  /* 0x00000029ff047299 */ /* 0x000fe80008011604 */
[----:B------:R-:W-:Y:S02]  /*5450*/  USEL UR13, UR12, UR4, !UP0 ;  /* 0x000000040c0d7287 */ /* 0x000fe4000c000000 */
[----:B------:R-:W-:Y:S02]  /*5460*/  UISETP.NE.AND UP0, UPT, UR42, 0x1, UPT ;  /* 0x000000012a00788c */ /* 0x000fe4000bf05270 */
[----:B------:R-:W-:Y:S07]  /*5470*/  UIMAD.WIDE.U32 UR4, UR13, UR43, URZ ;  /* 0x0000002b0d0472a5 */ /* 0x000fee000f8e00ff */
[----:B------:R-:W-:Y:S02]  /*5480*/  UMOV UR4, UR5 ;  /* 0x0000000500047c82 */ /* 0x000fe40008000000 */
[----:B------:R-:W-:Y:S04]  /*5490*/  USHF.R.U32.HI UR4, URZ, UR58, UR4 ;  /* 0x0000003aff047299 */ /* 0x000fe80008011604 */
[----:B------:R-:W-:Y:S02]  /*54a0*/  USEL UR14, UR13, UR4, !UP0 ;  /* 0x000000040d0e7287 */ /* 0x000fe4000c000000 */
[----:B------:R-:W-:Y:S02]  /*54b0*/  UIADD3 UR4, UPT, UPT, -UR13, URZ, URZ ;  /* 0x000000ff0d047290 */ /* 0x000fe4000fffe1ff */
[----:B------:R-:W-:Y:S02]  /*54c0*/  UIADD3 UR5, UPT, UPT, -UR14, URZ, URZ ;  /* 0x000000ff0e057290 */ /* 0x000fe4000fffe1ff */
[----:B------:R-:W-:Y:S02]  /*54d0*/  UIMAD UR12, UR35, UR4, UR12 ;  /* 0x00000004230c72a4 */ /* 0x000fe4000f8e020c */
[----:B------:R-:W-:Y:S01]  /*54e0*/  UIMAD UR13, UR42, UR5, UR13 ;  /* 0x000000052a0d72a4 */ /* 0x000fe2000f8e020d */
[----:B--2---:R-:W-:Y:S11]  /*54f0*/  @!P1 BRA `(.L_x_87) ;  /* 0x00000048007c9947 */ /* 0x004ff60003800000 */
.L_x_197:
[----:B------:R-:W-:Y:S01]  /*5500*/  @!P2 R2UR UR4, R0 ;  /* 0x000000000004a2ca */ /* 0x000fe200000e0000 */
[----:B------:R-:W-:Y:S01]  /*5510*/  VOTEU.ALL UP0, P2 ;  /* 0x0000000000ff7886 */ /* 0x000fe20001000000 */
[----:B-1----:R-:W-:Y:S04]  /*5520*/  @!P2 IADD3 R2, P1, PT, R12, 0x680, RZ ;  /* 0x000006800c02a810 */ /* 0x002fe80007f3e0ff */
[----:B------:R-:W-:Y:S01]  /*5530*/  @!P2 R2UR UR5, R2 ;  /* 0x000000000205a2ca */ /* 0x000fe200000e0000 */
[----:B------:R-:W-:Y:S01]  /*5540*/  @!P2 IMAD.X R0, RZ, RZ, R13, P1 ;  /* 0x000000ffff00a224 */ /* 0x000fe200008e060d */
[----:B------:R-:W-:Y:S05]  /*5550*/  @!UP0 UIADD3 UR8, UPT, UPT, UR20, 0x200, URZ ;  /* 0x0000020014088890 */ /* 0x000fea000fffe0ff */
[----:B------:R-:W-:Y:S01]  /*5560*/  @!UP0 UPRMT UR6, UR4, 0x5410, URZ ;  /* 0x0000541004068896 */ /* 0x000fe200080000ff */
[----:B------:R-:W-:Y:S01]  /*5570*/  @!P2 R2UR UR4, R0 ;  /* 0x000000000004a2ca */ /* 0x000fe200000e0000 */
[----:B------:R-:W-:Y:S01]  /*5580*/  VOTEU.ALL UP0, P2 ;  /* 0x0000000000ff7886 */ /* 0x000fe20001000000 */
[----:B------:R-:W-:Y:S03]  /*5590*/  @!P2 IMAD.MOV.U32 R0, RZ, RZ, 0x1000 ;  /* 0x00001000ff00a424 */ /* 0x000fe600078e00ff */
[----:B------:R-:W-:Y:S01]  /*55a0*/  IMAD.U32 R14, RZ, RZ, UR5 ;  /* 0x00000005ff0e7e24 */ /* 0x000fe2000f8e00ff */
[----:B------:R-:W-:Y:S01]  /*55b0*/  @!UP0 UMOV UR9, UR37 ;  /* 0x0000002500098c82 */ /* 0x000fe20008000000 */
[----:B------:R-:W-:Y:S06]  /*55c0*/  @!UP0 UMOV UR10, UR7 ;  /* 0x00000007000a8c82 */ /* 0x000fec0008000000 */
[----:B------:R-:W-:Y:S01]  /*55d0*/  IMAD.U32 R15, RZ, RZ, UR4 ;  /* 0x00000004ff0f7e24 */ /* 0x000fe2000f8e00ff */
[----:B------:R-:W-:Y:S04]  /*55e0*/  @!P2 R2UR UR4, R14 ;  /* 0x000000000e04a2ca */ /* 0x000fe800000e0000 */
[----:B------:R-:W-:Y:S11]  /*55f0*/  @!P2 R2UR UR5, R15 ;  /* 0x000000000f05a2ca */ /* 0x000ff600000e0000 */
[----:B------:R-:W-:Y:S02]  /*5600*/  @!UPT UIADD3 URZ, UPT, UPT, URZ, URZ, URZ ;  /* 0x000000fffffff290 */ /* 0x000fe4000fffe0ff */
[----:B------:R1:W-:Y:S01]  /*5610*/  @!UP0 UTMALDG.5D.IM2COL [UR8], [UR4], UR6 ;  /* 0x00000008040083b4 */ /* 0x0003e20008060006 */
[----:B------:R2:W-:Y:S01]  /*5620*/  @!P2 SYNCS.ARRIVE.TRANS64.RED.A0TR RZ, [UR20+0x110], R0 ;  /* 0x00011000ffffa9a7 */ /* 0x0005e20008300414 */
[----:B------:R-:W-:Y:S01]  /*5630*/  SYNCS.ARRIVE.TRANS64.RED.A1T0 RZ, [UR52], RZ ;  /* 0x000000ffffff79a7 */ /* 0x000fe20008100434 */
[----:B--2---:R-:W-:Y:S01]  /*5640*/  @!P2 IMAD.MOV.U32 R0, RZ, 0x20, RZ ;  /* 0x00000020ff00a824 */ /* 0x004fe200078e00ff */
[----:B------:R-:W2:Y:S03]  /*5650*/  SYNCS.PHASECHK.TRANS64.TRYWAIT P1, [UR20+0x138], R8 ;  /* 0x00013808ff0075a7 */ /* 0x000ea60008021114 */
[----:B------:R-:W-:Y:S01]  /*5660*/  @!P2 IMAD.MOV.U32 R0, RZ, 0x400, R0 ;  /* 0x00000400ff00a824 */ /* 0x000fe200078e0000 */
[----:B-12---:R-:W-:Y:S06]  /*5670*/  @!P1 BRA `(.L_x_88) ;  /* 0x0000004800349947 */ /* 0x006fec0003800000 */
.L_x_199:
[----:B------:R-:W-:Y:S01]  /*5680*/  @!P2 R2UR UR4, R0 ;  /* 0x000000000004a2ca */ /* 0x000fe200000e0000 */
[----:B------:R-:W-:Y:S01]  /*5690*/  VOTEU.ALL UP0, P2 ;  /* 0x0000000000ff7886 */ /* 0x000fe20001000000 */
[----:B-1----:R-:W-:Y:S04]  /*56a0*/  @!P2 IADD3 R2, P1, PT, R12, 0x680, RZ ;  /* 0x000006800c02a810 */ /* 0x002fe80007f3e0ff */
[----:B------:R-:W-:Y:S01]  /*56b0*/  @!P2 R2UR UR5, R2 ;  /* 0x000000000205a2ca */ /* 0x000fe200000e0000 */
[----:B------:R-:W-:Y:S01]  /*56c0*/  @!P2 IMAD.X R0, RZ, RZ, R13, P1 ;  /* 0x000000ffff00a224 */ /* 0x000fe200008e060d */
[----:B------:R-:W-:Y:S02]  /*56d0*/  @!UP0 UIADD3 UR10, UPT, UPT, UR7, 0x20, URZ ;  /* 0x00000020070a8890 */ /* 0x000fe4000fffe0ff */
[----:B------:R-:W-:Y:S03]  /*56e0*/  @!UP0 UIADD3 UR8, UPT, UPT, UR20, 0x1200, URZ ;  /* 0x0000120014088890 */ /* 0x000fe6000fffe0ff */
[----:B------:R-:W-:Y:S01]  /*56f0*/  @!UP0 UPRMT UR6, UR4, 0x5410, URZ ;  /* 0x0000541004068896 */ /* 0x000fe200080000ff */
[----:B------:R-:W-:Y:S01]  /*5700*/  @!P2 R2UR UR4, R0 ;  /* 0x000000000004a2ca */ /* 0x000fe200000e0000 */
[----:B------:R-:W-:Y:S01]  /*5710*/  VOTEU.ALL UP0, P2 ;  /* 0x0000000000ff7886 */ /* 0x000fe20001000000 */
[----:B------:R-:W-:Y:S03]  /*5720*/  @!P2 IMAD.MOV.U32 R0, RZ, RZ, 0x1000 ;  /* 0x00001000ff00a424 */ /* 0x000fe600078e00ff */
[----:B------:R-:W-:Y:S01]  /*5730*/  IMAD.U32 R14, RZ, RZ, UR5 ;  /* 0x00000005ff0e7e24 */ /* 0x000fe2000f8e00ff */
[----:B------:R-:W-:Y:S07]  /*5740*/  @!UP0 UMOV UR9, UR36 ;  /* 0x0000002400098c82 */ /* 0x000fee0008000000 */
        /* <DEDUP_REMOVED lines=11> */
.L_x_201:
[----:B------:R-:W-:Y:S01]  /*5800*/  @!P2 R2UR UR4, R0 ;  /* 0x000000000004a2ca */ /* 0x000fe200000e0000 */
[----:B------:R-:W-:Y:S01]  /*5810*/  VOTEU.ALL UP0, P2 ;  /* 0x0000000000ff7886 */ /* 0x000fe20001000000 */
[----:B-1----:R-:W-:Y:S02]  /*5820*/  @!P2 IADD3 R2, P1, PT, R12, 0x680, RZ ;  /* 0x000006800c02a810 */ /* 0x002fe40007f3e0ff */
[----:B------:R-:W-:Y:S02]  /*5830*/  @P0 SHF.R.U32.HI R4, RZ, 0x10, R5 ;  /* 0x00000010ff040819 */ /* 0x000fe40000011605 */
[----:B------:R-:W-:Y:S01]  /*5840*/  @!P2 R2UR UR5, R2 ;  /* 0x000000000205a2ca */ /* 0x000fe200000e0000 */
[----:B------:R-:W-:Y:S01]  /*5850*/  @!P2 IMAD.X R0, RZ, RZ, R13, P1 ;  /* 0x000000ffff00a224 */ /* 0x000fe200008e060d */
[----:B------:R-:W-:Y:S01]  /*5860*/  @!UP0 UIADD3 UR10, UPT, UPT, UR7, 0x40, URZ ;  /* 0x00000040070a8890 */ /* 0x000fe2000fffe0ff */
[----:B------:R-:W-:Y:S01]  /*5870*/  @P0 R2UR UR54, R4 ;  /* 0x00000000043602ca */ /* 0x000fe200000e0000 */
        /* <DEDUP_REMOVED lines=14> */
[----:B------:R-:W2:Y:S02]  /*5960*/  SYNCS.PHASECHK.TRANS64.TRYWAIT P1, [UR20+0x148], R8 ;  /* 0x00014808ff0075a7 */ /* 0x000ea40008021114 */
[----:B-12---:R-:W-:Y:S05]  /*5970*/  @!P1 BRA `(.L_x_90) ;  /* 0x0000004400a49947 */ /* 0x006fea0003800000 */
.L_x_203:
[----:B-1----:R-:W-:Y:S01]  /*5980*/  @!P2 IMAD.MOV.U32 R0, RZ, 0x20, RZ ;  /* 0x00000020ff00a824 */ /* 0x002fe200078e00ff */
[----:B------:R-:W-:Y:S01]  /*5990*/  @!P2 IADD3 R2, P0, PT, R12, 0x680, RZ ;  /* 0x000006800c02a810 */ /* 0x000fe20007f1e0ff */
[----:B------:R-:W-:Y:S01]  /*59a0*/  VOTEU.ALL UP0, P2 ;  /* 0x0000000000ff7886 */ /* 0x000fe20001000000 */
[----:B------:R-:W-:Y:S01]  /*59b0*/  LOP3.LUT R10, R10, 0x1, RZ, 0x3c, !PT ;  /* 0x000000010a0a7812 */ /* 0x000fe200078e3cff */
[----:B------:R-:W-:Y:S01]  /*59c0*/  @!P2 IMAD.MOV.U32 R0, RZ, 0x400, R0 ;  /* 0x00000400ff00a824 */ /* 0x000fe200078e0000 */
[----:B------:R-:W-:Y:S01]  /*59d0*/  @!P2 R2UR UR5, R2 ;  /* 0x000000000205a2ca */ /* 0x000fe200000e0000 */
[----:B------:R-:W-:Y:S01]  /*59e0*/  UIADD3 UR24, UPT, UPT, UR15, UR46, URZ ;  /* 0x0000002e0f187290 */ /* 0x000fe2000fffe0ff */
[----:B------:R-:W-:Y:S01]  /*59f0*/  LOP3.LUT R9, R9, 0x1, RZ, 0x3c, !PT ;  /* 0x0000000109097812 */ /* 0x000fe200078e3cff */
[----:B------:R-:W-:Y:S01]  /*5a00*/  @!UP0 UIADD3 UR8, UPT, UPT, UR20, 0x3200, URZ ;  /* 0x0000320014088890 */ /* 0x000fe2000fffe0ff */
[----:B------:R-:W-:Y:S01]  /*5a10*/  @!P2 R2UR UR4, R0 ;  /* 0x000000000004a2ca */ /* 0x000fe200000e0000 */
[----:B------:R-:W-:Y:S01]  /*5a20*/  @!P2 IMAD.X R0, RZ, RZ, R13, P0 ;  /* 0x000000ffff00a224 */ /* 0x000fe200000e060d */
[----:B------:R-:W-:Y:S02]  /*5a30*/  @!UP0 UIADD3 UR10, UPT, UPT, UR7, 0x60, URZ ;  /* 0x00000060070a8890 */ /* 0x000fe4000fffe0ff */
[----:B------:R-:W-:Y:S02]  /*5a40*/  @!UP0 UIADD3 UR9, UPT, UPT, UR20, 0x128, URZ ;  /* 0x0000012814098890 */ /* 0x000fe4000fffe0ff */
[----:B------:R-:W-:Y:S02]  /*5a50*/  UIADD3 UR51, UPT, UPT, UR16, UR45, URZ ;  /* 0x0000002d10337290 */ /* 0x000fe4000fffe0ff */
[----:B------:R-:W-:Y:S01]  /*5a60*/  UPLOP3.LUT UP4, UPT, UPT, UPT, UPT, 0x80, 0x8 ;  /* 0x000000000008789c */ /* 0x000fe20003f8f070 */
[----:B------:R-:W-:Y:S04]  /*5a70*/  IMAD.U32 R4, RZ, RZ, UR5 ;  /* 0x00000005ff047e24 */ /* 0x000fe8000f8e00ff */
[----:B------:R-:W-:Y:S01]  /*5a80*/  @!UP0 UPRMT UR6, UR4, 0x5410, URZ ;  /* 0x0000541004068896 */ /* 0x000fe200080000ff */
[----:B------:R-:W-:Y:S01]  /*5a90*/  @!P2 R2UR UR4, R0 ;  /* 0x000000000004a2ca */ /* 0x000fe200000e0000 */
[----:B------:R-:W-:Y:S11]  /*5aa0*/  VOTEU.ALL UP0, P2 ;  /* 0x0000000000ff7886 */ /* 0x000ff60001000000 */
[----:B------:R-:W-:Y:S01]  /*5ab0*/  @!UPT UIADD3 URZ, UPT, UPT, URZ, URZ, URZ ;  /* 0x000000fffffff290 */ /* 0x000fe2000fffe0ff */
[----:B------:R-:W-:Y:S01]  /*5ac0*/  IMAD.U32 R5, RZ, RZ, UR4 ;  /* 0x00000004ff057e24 */ /* 0x000fe2000f8e00ff */
[----:B------:R-:W-:Y:S04]  /*5ad0*/  @!P2 R2UR UR4, R4 ;  /* 0x000000000404a2ca */ /* 0x000fe800000e0000 */
[----:B------:R-:W-:Y:S11]  /*5ae0*/  @!P2 R2UR UR5, R5 ;  /* 0x000000000505a2ca */ /* 0x000ff600000e0000 */
[----:B------:R-:W-:Y:S02]  /*5af0*/  @!UPT UIADD3 URZ, UPT, UPT, URZ, URZ, URZ ;  /* 0x000000fffffff290 */ /* 0x000fe4000fffe0ff */
[----:B------:R1:W-:Y:S01]  /*5b00*/  @!UP0 UTMALDG.5D.IM2COL [UR8], [UR4], UR6 ;  /* 0x00000008040083b4 */ /* 0x0003e20008060006 */
[----:B------:R1:W-:Y:S01]  /*5b10*/  @!P2 SYNCS.ARRIVE.TRANS64.RED.A0TR RZ, [UR20+0x128], R3 ;  /* 0x00012803ffffa9a7 */ /* 0x0003e20008300414 */
[----:B------:R-:W-:Y:S01]  /*5b20*/  SYNCS.ARRIVE.TRANS64.RED.A1T0 RZ, [UR48], RZ ;  /* 0x000000ffffff79a7 */ /* 0x000fe20008100430 */
[----:B------:R-:W-:Y:S05]  /*5b30*/  BRA.U UP2, `(.L_x_91) ;  /* 0xfffffff1021c7547 */ /* 0x000fea000b83ffff */
[----:B------:R-:W-:-:S04]  /*5b40*/  SHF.L.U32 R2, R10, 0x1f, RZ ;  /* 0x0000001f0a027819 */ /* 0x000fc800000006ff */
[----:B------:R-:W2:Y:S02]  /*5b50*/  SYNCS.PHASECHK.TRANS64.TRYWAIT P0, [UR20+0x130], R2 ;  /* 0x00013002ff0075a7 */ /* 0x000ea40008001114 */
[----:B--2---:R-:W-:Y:S05]  /*5b60*/  @!P0 BRA `(.L_x_92) ;  /* 0x0000004400408947 */ /* 0x004fea0003800000 */
.L_x_205:
[----:B------:R-:W3:Y:S02]  /*5b70*/  SYNCS.PHASECHK.TRANS64.TRYWAIT P0, [UR20+0x138], R2 ;  /* 0x00013802ff0075a7 */ /* 0x000ee40008001114 */
[----:B---3--:R-:W-:Y:S05]  /*5b80*/  @!P0 BRA `(.L_x_93) ;  /* 0x0000004400508947 */ /* 0x008fea0003800000 */
.L_x_207:
[----:B------:R-:W3:Y:S02]  /*5b90*/  SYNCS.PHASECHK.TRANS64.TRYWAIT P0, [UR20+0x140], R2 ;  /* 0x00014002ff0075a7 */ /* 0x000ee40008001114 */
[----:B---3--:R-:W-:Y:S05]  /*5ba0*/  @!P0 BRA `(.L_x_94) ;  /* 0x0000004400608947 */ /* 0x008fea0003800000 */
.L_x_209:
[----:B--2---:R-:W-:-:S07]  /*5bb0*/  MOV R0, UR20 ;  /* 0x0000001400007c02 */ /* 0x004fce0008000f00 */
.L_x_95:
[----:B--2---:R-:W-:-:S04]  /*5bc0*/  SHF.L.U32 R2, R10, 0x1f, RZ ;  /* 0x0000001f0a027819 */ /* 0x004fc800000006ff */
[----:B------:R2:W3:Y:S03]  /*5bd0*/  SYNCS.PHASECHK.TRANS64.TRYWAIT P0, [R0+URZ+0x148], R2 ;  /* 0x00014802000075a7 */ /* 0x0004e600080011ff */
[----:B---3--:R-:W-:Y:S05]  /*5be0*/  @!P0 NANOSLEEP.SYNCS 0x989680 ;  /* 0x009896800000895d */ /* 0x008fea0003900000 */
[----:B------:R-:W3:Y:S02]  /*5bf0*/  @!P0 SYNCS.PHASECHK.TRANS64 P0, [R0+URZ+0x148], R2 ;  /* 0x00014802000085a7 */ /* 0x000ee400080010ff */
[----:B-1-3--:R-:W-:Y:S05]  /*5c00*/  @P0 EXIT ;  /* 0x000000000000094d */ /* 0x00afea0003800000 */
[----:B------:R-:W-:Y:S05]  /*5c10*/  BRA `(.L_x_95) ;  /* 0xfffffffc00e87947 */ /* 0x000fea000383ffff */
.L_x_80:
[----:B------:R-:W-:-:S06]  /*5c20*/  UISETP.GE.AND UP0, UPT, UR18, 0x4, UPT ;  /* 0x000000041200788c */ /* 0x000fcc000bf06270 */
[----:B------:R-:W-:-:S13]  /*5c30*/  PLOP3.LUT P0, PT, PT, PT, UP0, 0x80, 0x8 ;  /* 0x000000000008781c */ /* 0x000fda0003f0f008 */
[----:B------:R-:W-:Y:S05]  /*5c40*/  @!P0 EXIT ;  /* 0x000000000000894d */ /* 0x000fea0003800000 */
[----:B------:R-:W1:Y:S08]  /*5c50*/  S2UR UR4, SR_CgaCtaId ;  /* 0x00000000000479c3 */ /* 0x000e700000008800 */
[----:B------:R-:W-:Y:S01]  /*5c60*/  BAR.SYNC.DEFER_BLOCKING 0x6, 0xa0 ;  /* 0x0182800000007b1d */ /* 0x000fe20000010000 */
[C---:B------:R-:W-:Y:S01]  /*5c70*/  IMAD.SHL.U32 R4, R50.reuse, 0x20, RZ ;  /* 0x0000002032047824 */ /* 0x040fe200078e00ff */
[----:B------:R-:W-:Y:S01]  /*5c80*/  SHF.R.U32.HI R5, RZ, 0x1, R50 ;  /* 0x00000001ff057819 */ /* 0x000fe20000011632 */
[C---:B------:R-:W-:Y:S01]  /*5c90*/  IMAD.SHL.U32 R49, R50.reuse, 0x10, RZ ;  /* 0x0000001032317824 */ /* 0x040fe200078e00ff */
[C---:B------:R-:W-:Y:S01]  /*5ca0*/  LOP3.LUT P0, RZ, R50.reuse, 0x4, RZ, 0xc0, !PT ;  /* 0x0000000432ff7812 */ /* 0x040fe2000780c0ff */
[----:B------:R-:W-:Y:S01]  /*5cb0*/  IMAD.U32 R23, R50, 0x10000, RZ ;  /* 0x0001000032177824 */ /* 0x000fe200078e00ff */
[----:B------:R-:W-:-:S02]  /*5cc0*/  UMOV UR49, 0x400 ;  /* 0x0000040000317882 */ /* 0x000fc40000000000 */
[----:B------:R-:W2:Y:S01]  /*5cd0*/  LDC.64 R42, c[0x0][0x9b0] ;  /* 0x00026c00ff2a7b82 */ /* 0x000ea20000000a00 */
[----:B------:R-:W-:Y:S01]  /*5ce0*/  LOP3.LUT R0, R4, 0xc0, RZ, 0xc0, !PT ;  /* 0x000000c004007812 */ /* 0x000fe200078ec0ff */
[----:B------:R-:W-:Y:S01]  /*5cf0*/  IMAD.MOV.U32 R61, RZ, RZ, 0x20 ;  /* 0x00000020ff3d7424 */ /* 0x000fe200078e00ff */
[----:B------:R-:W-:Y:S01]  /*5d00*/  LOP3.LUT R49, R49, 0x600, RZ, 0xc0, !PT ;  /* 0x0000060031317812 */ /* 0x000fe200078ec0ff */
[----:B------:R-:W-:Y:S01]  /*5d10*/  IMAD.MOV.U32 R48, RZ, RZ, 0x1 ;  /* 0x00000001ff307424 */ /* 0x000fe200078e00ff */
[----:B------:R-:W-:Y:S01]  /*5d20*/  LOP3.LUT R5, R0, 0x8, R5, 0xf8, !PT ;  /* 0x0000000800057812 */ /* 0x000fe200078ef805 */
[C---:B------:R-:W-:Y:S01]  /*5d30*/  IMAD.SHL.U32 R0, R50.reuse, 0x4, RZ ;  /* 0x0000000432007824 */ /* 0x040fe200078e00ff */
[----:B------:R-:W-:Y:S01]  /*5d40*/  LOP3.LUT R49, R49, 0x20, R4, 0xf8, !PT ;  /* 0x0000002031317812 */ /* 0x000fe200078ef804 */
[----:B------:R-:W3:Y:S01]  /*5d50*/  LDC.64 R40, c[0x0][0x9a8] ;  /* 0x00026a00ff287b82 */ /* 0x000ee20000000a00 */
[----:B------:R-:W-:Y:S01]  /*5d60*/  LOP3.LUT R50, R50, 0x60, RZ, 0xc0, !PT ;  /* 0x0000006032327812 */ /* 0x000fe200078ec0ff */
[----:B------:R-:W-:Y:S01]  /*5d70*/  IMAD.MOV.U32 R22, RZ, RZ, RZ ;  /* 0x000000ffff167224 */ /* 0x000fe200078e00ff */
[----:B------:R-:W-:-:S02]  /*5d80*/  LOP3.LUT R0, R5, 0x18, R0, 0x78, !PT ;  /* 0x0000001805007812 */ /* 0x000fc400078e7800 */
[----:B------:R-:W-:Y:S02]  /*5d90*/  CS2R R46, SRZ ;  /* 0x00000000002e7805 */ /* 0x000fe4000001ff00 */
[----:B------:R-:W-:Y:S01]  /*5da0*/  LOP3.LUT R49, R49, 0x100, R4, 0xf8, !PT ;  /* 0x0000010031317812 */ /* 0x000fe200078ef804 */
[----:B------:R-:W4:Y:S01]  /*5db0*/  LDCU UR55, c[0x0][0x370] ;  /* 0x00006e00ff3777ac */ /* 0x000f220008000800 */
[----:B------:R-:W-:Y:S02]  /*5dc0*/  LOP3.LUT R23, R23, 0x600000, RZ, 0xc0, !PT ;  /* 0x0060000017177812 */ /* 0x000fe400078ec0ff */
[----:B------:R-:W-:Y:S01]  /*5dd0*/  LOP3.LUT R49, R49, R0, RZ, 0xfc, !PT ;  /* 0x0000000031317212 */ /* 0x000fe200078efcff */
[----:B-1----:R-:W-:Y:S01]  /*5de0*/  ULEA UR49, UR4, UR49, 0x18 ;  /* 0x0000003104317291 */ /* 0x002fe2000f8ec0ff */
[----:B------:R-:W-:Y:S01]  /*5df0*/  SEL R61, R61, 0xffffffe0, !P0 ;  /* 0xffffffe03d3d7807 */ /* 0x000fe20004000000 */
[----:B------:R-:W1:Y:S01]  /*5e00*/  LDCU.64 UR4, c[0x0][0x990] ;  /* 0x00013200ff0477ac */ /* 0x000e620008000a00 */
[----:B------:R-:W2:Y:S06]  /*5e10*/  LDCU UR48, c[0x0][0xc0c] ;  /* 0x00018180ff3077ac */ /* 0x000eac0008000800 */
[----:B------:R-:W4:Y:S01]  /*5e20*/  LDS R2, [UR49+0x1b0] ;  /* 0x0001b031ff027984 */ /* 0x000f220008000800 */
[----:B------:R-:W2:Y:S01]  /*5e30*/  LDCU UR38, c[0x0][0xc30] ;  /* 0x00018600ff2677ac */ /* 0x000ea20008000800 */
[----:B------:R-:W2:Y:S01]  /*5e40*/  LDCU.64 UR60, c[0x0][0x988] ;  /* 0x00013100ff3c77ac */ /* 0x000ea20008000a00 */
[----:B------:R-:W2:Y:S01]  /*5e50*/  LDCU.64 UR46, c[0x0][0xc28] ;  /* 0x00018500ff2e77ac */ /* 0x000ea20008000a00 */
[----:B-1----:R-:W-:-:S02]  /*5e60*/  IMAD.U32 R54, RZ, RZ, UR4 ;  /* 0x00000004ff367e24 */ /* 0x002fc4000f8e00ff */
[----:B------:R-:W-:Y:S01]  /*5e70*/  IMAD.U32 R53, RZ, RZ, UR5 ;  /* 0x00000005ff357e24 */ /* 0x000fe2000f8e00ff */
[----:B------:R-:W1:Y:S01]  /*5e80*/  LDCU.128 UR4, c[0x0][0xb80] ;  /* 0x00017000ff0477ac */ /* 0x000e620008000c00 */
[----:B------:R-:W2:Y:S01]  /*5e90*/  LDCU.128 UR56, c[0x0][0xc10] ;  /* 0x00018200ff3877ac */ /* 0x000ea20008000c00 */
[----:B------:R-:W2:Y:S01]  /*5ea0*/  LDCU UR53, c[0x0][0x374] ;  /* 0x00006e80ff3577ac */ /* 0x000ea20008000800 */
[----:B------:R-:W-:Y:S01]  /*5eb0*/  UMOV UR52, URZ ;  /* 0x000000ff00347c82 */ /* 0x000fe20008000000 */
[----:B------:R-:W-:Y:S01]  /*5ec0*/  UMOV UR50, URZ ;  /* 0x000000ff00327c82 */ /* 0x000fe20008000000 */
[----:B-1----:R-:W-:Y:S01]  /*5ed0*/  IMAD.U32 R58, RZ, RZ, UR4 ;  /* 0x00000004ff3a7e24 */ /* 0x002fe2000f8e00ff */
[----:B------:R-:W-:Y:S01]  /*5ee0*/  UIADD3 UR4, UPT, UPT, UR49, 0x200, URZ ;  /* 0x0000020031047890 */ /* 0x000fe2000fffe0ff */
[----:B------:R-:W-:Y:S02]  /*5ef0*/  IMAD.U32 R57, RZ, RZ, UR5 ;  /* 0x00000005ff397e24 */ /* 0x000fe4000f8e00ff */
[----:B------:R-:W-:-:S02]  /*5f00*/  IMAD.U32 R56, RZ, RZ, UR6 ;  /* 0x00000006ff387e24 */ /* 0x000fc4000f8e00ff */
[----:B------:R-:W-:Y:S02]  /*5f10*/  IMAD.U32 R55, RZ, RZ, UR7 ;  /* 0x00000007ff377e24 */ /* 0x000fe4000f8e00ff */
[C---:B----4-:R-:W-:Y:S01]  /*5f20*/  VIADD R3, R2.reuse, 0x80 ;  /* 0x0000008002037836 */ /* 0x050fe20000000000 */
[----:B------:R-:W-:Y:S01]  /*5f30*/  LOP3.LUT R2, R2, 0xffff, RZ, 0xc0, !PT ;  /* 0x0000ffff02027812 */ /* 0x000fe200078ec0ff */
[----:B------:R-:W-:-:S03]  /*5f40*/  IMAD.U32 R60, RZ, RZ, UR4 ;  /* 0x00000004ff3c7e24 */ /* 0x000fc6000f8e00ff */
[----:B------:R-:W-:-:S05]  /*5f50*/  LOP3.LUT R3, R3, 0xffff, RZ, 0xc0, !PT ;  /* 0x0000ffff03037812 */ /* 0x000fca00078ec0ff */
[----:B--23--:R1:W-:Y:S02]  /*5f60*/  STL.64 [R1], R2 ;  /* 0x0000000201007387 */ /* 0x00c3e40000100a00 */
.L_x_139:
[----:B-1----:R-:W-:Y:S04]  /*5f70*/  SHF.L.U32 R2, R46, 0x1f, RZ ;  /* 0x0000001f2e027819 */ /* 0x002fe800000006ff */
[----:B------:R-:W1:Y:S02]  /*5f80*/  SYNCS.PHASECHK.TRANS64.TRYWAIT P0, [UR49+0x160], R2 ;  /* 0x00016002ff0075a7 */ /* 0x000e640008001131 */
[----:B-12---:R-:W-:Y:S05]  /*5f90*/  @!P0 BRA `(.L_x_96) ;  /* 0x00000040007c8947 */ /* 0x006fea0003800000 */
.L_x_211:
[----:B------:R-:W2:Y:S01]  /*5fa0*/  LDS.128 R4, [UR49+0x1a0] ;  /* 0x0001a031ff047984 */ /* 0x000ea20008000c00 */
[----:B------:R-:W-:Y:S01]  /*5fb0*/  UIADD3 UR4, UPT, UPT, UR49, 0x168, URZ ;  /* 0x0000016831047890 */ /* 0x000fe2000fffe0ff */
[----:B-1----:R-:W-:Y:S01]  /*5fc0*/  IMAD R2, R22, 0x4, R1 ;  /* 0x0000000416027824 */ /* 0x002fe200078e0201 */
[----:B------:R-:W-:Y:S01]  /*5fd0*/  UISETP.GE.AND UP0, UPT, UR39, 0x1, UPT ;  /* 0x000000012700788c */ /* 0x000fe2000bf06270 */
[----:B------:R-:W-:Y:S01]  /*5fe0*/  @!PT LDS RZ, [RZ] ;  /* 0x00000000fffff984 */ /* 0x000fe20000000800 */
[----:B------:R-:W-:Y:S01]  /*5ff0*/  @!PT LDS RZ, [RZ] ;  /* 0x00000000fffff984 */ /* 0x000fe20000000800 */
[----:B------:R-:W-:Y:S01]  /*6000*/  @!PT LDS RZ, [RZ] ;  /* 0x00000000fffff984 */ /* 0x000fe20000000800 */
[----:B------:R-:W-:Y:S01]  /*6010*/  @!PT LDS RZ, [RZ] ;  /* 0x00000000fffff984 */ /* 0x000fe20000000800 */
[----:B------:R1:W-:Y:S06]  /*6020*/  MEMBAR.ALL.CTA ;  /* 0x0000000000007992 */ /* 0x0003ec0000008000 */
[----:B-1----:R-:W1:Y:S01]  /*6030*/  FENCE.VIEW.ASYNC.S ;  /* 0x00000000000073c6 */ /* 0x002e620000000000 */
[----:B------:R-:W-:Y:S09]  /*6040*/  UPRMT UR4, URZ, 0x654, UR4 ;  /* 0x00000654ff047896 */ /* 0x000ff20008000004 */
[----:B-1----:R-:W-:Y:S01]  /*6050*/  SYNCS.ARRIVE.TRANS64.RED.A1T0 RZ, [UR4], RZ ;  /* 0x000000ffffff79a7 */ /* 0x002fe20008100404 */
[----:B------:R-:W5:Y:S01]  /*6060*/  LDL R2, [R2] ;  /* 0x0000000002027983 */ /* 0x000f620000100800 */
[----:B--2---:R-:W-:Y:S11]  /*6070*/  LOP3.LUT P0, RZ, R6, 0x1, RZ, 0xc0, !PT ;  /* 0x0000000106ff7812 */ /* 0x004ff6000780c0ff */
[----:B------:R-:W-:Y:S02]  /*6080*/  @!UPT UIADD3 URZ, UPT, UPT, URZ, URZ, URZ ;  /* 0x000000fffffff290 */ /* 0x000fe4000fffe0ff */
[----:B------:R-:W-:Y:S01]  /*6090*/  VOTEU.ANY UP1, P0 ;  /* 0x0000000000ff7886 */ /* 0x000fe20000020100 */
[----:B------:R-:W-:Y:S01]  /*60a0*/  PLOP3.LUT P0, PT, PT, PT, UP1, 0x80, 0x8 ;  /* 0x000000000008781c */ /* 0x000fe20003f0f018 */
[----:B------:R-:W-:Y:S11]  /*60b0*/  UP2UR UR62, UPR, URZ, 0x2 ;  /* 0x00000002ff3e7883 */ /* 0x000ff60008000000 */
[----:B------:R-:W-:Y:S01]  /*60c0*/  @!UPT UIADD3 URZ, UPT, UPT, URZ, URZ, URZ ;  /* 0x000000fffffff290 */ /* 0x000fe2000fffe0ff */
[----:B------:R-:W-:Y:S02]  /*60d0*/  @P0 MOV R3, R4 ;  /* 0x0000000400030202 */ /* 0x000fe40000000f00 */
[----:B------:R-:W-:Y:S02]  /*60e0*/  @P0 LOP3.LUT R0, R5, 0xffff, RZ, 0xc0, !PT ;  /* 0x0000ffff05000812 */ /* 0x000fe400078ec0ff */
[----:B------:R-:W-:Y:S02]  /*60f0*/  @P0 R2UR UR5, R3 ;  /* 0x00000000030502ca */ /* 0x000fe400000e0000 */
[----:B------:R-:W-:Y:S11]  /*6100*/  @P0 R2UR UR4, R0 ;  /* 0x00000000000402ca */ /* 0x000ff600000e0000 */
[----:B------:R-:W-:Y:S02]  /*6110*/  @UP1 UMOV UR37, UR5 ;  /* 0x0000000500251c82 */ /* 0x000fe40008000000 */
[----:B------:R-:W-:Y:S01]  /*6120*/  @UP1 UMOV UR36, UR4 ;  /* 0x0000000400241c82 */ /* 0x000fe20008000000 */
[----:B------:R-:W-:Y:S05]  /*6130*/  BRA.U !UP0, `(.L_x_97) ;  /* 0x0000000108cc7547 */ /* 0x000fea000b800000 */
[----:B------:R-:W1:Y:S01]  /*6140*/  LDCU UR9, c[0x0][0xc20] ;  /* 0x00018400ff0977ac */ /* 0x000e620008000800 */
[----:B------:R-:W-:Y:S02]  /*6150*/  UIMAD.WIDE.U32 UR4, UR53, UR59, URZ ;  /* 0x0000003b350472a5 */ /* 0x000fe4000f8e00ff */
[----:B------:R-:W-:Y:S02]  /*6160*/  UIMAD.WIDE.U32 UR6, UR55, UR56, URZ ;  /* 0x00000038370672a5 */ /* 0x000fe4000f8e00ff */
[----:B------:R-:W-:Y:S02]  /*6170*/  UIMAD.WIDE.U32 UR10, UR36, UR59, URZ ;  /* 0x0000003b240a72a5 */ /* 0x000fe4000f8e00ff */
[----:B------:R-:W-:Y:S02]  /*6180*/  UISETP.NE.AND UP0, UPT, UR58, 0x1, UPT ;  /* 0x000000013a00788c */ /* 0x000fe4000bf05270 */
[----:B------:R-:W-:Y:S02]  /*6190*/  UISETP.NE.AND UP1, UPT, UR48, 0x1, UPT ;  /* 0x000000013000788c */ /* 0x000fe4000bf25270 */
[----:B------:R-:W-:Y:S02]  /*61a0*/  UISETP.NE.AND UP2, UPT, UR39, 0x1, UPT ;  /* 0x000000012700788c */ /* 0x000fe4000bf45270 */
[----:B------:R-:W-:Y:S01]  /*61b0*/  UIMAD.WIDE.U32 UR12, UR37, UR56, URZ ;  /* 0x00000038250c72a5 */ /* 0x000fe2000f8e00ff */
[----:B------:R-:W-:Y:S01]  /*61c0*/  UMOV UR4, UR5 ;  /* 0x0000000500047c82 */ /* 0x000fe20008000000 */
[----:B------:R-:W-:Y:S01]  /*61d0*/  UMOV UR6, UR11 ;  /* 0x0000000b00067c82 */ /* 0x000fe20008000000 */
[----:B-1----:R-:W-:Y:S03]  /*61e0*/  USHF.R.U32.HI UR8, URZ, UR9, UR4 ;  /* 0x00000009ff087299 */ /* 0x002fe60008011604 */
[----:B------:R-:W-:Y:S02]  /*61f0*/  UMOV UR4, UR7 ;  /* 0x0000000700047c82 */ /* 0x000fe40008000000 */
[----:B------:R-:W-:Y:S02]  /*6200*/  USHF.R.U32.HI UR5, URZ, UR57, UR4 ;  /* 0x00000039ff057299 */ /* 0x000fe40008011604 */
[----:B------:R-:W-:Y:S02]  /*6210*/  USEL UR4, UR53, UR8, !UP0 ;  /* 0x0000000835047287 */ /* 0x000fe4000c000000 */
[----:B------:R-:W-:Y:S02]  /*6220*/  USHF.R.U32.HI UR8, URZ, UR9, UR6 ;  /* 0x00000009ff087299 */ /* 0x000fe40008011606 */
[----:B------:R-:W-:Y:S02]  /*6230*/  UIMAD.WIDE.U32 UR6, UR4, UR46, URZ ;  /* 0x0000002e040672a5 */ /* 0x000fe4000f8e00ff */
[----:B------:R-:W-:Y:S02]  /*6240*/  USEL UR9, UR55, UR5, !UP1 ;  /* 0x0000000537097287 */ /* 0x000fe4000c800000 */
[----:B------:R-:W-:Y:S02]  /*6250*/  USEL UR8, UR36, UR8, !UP0 ;  /* 0x0000000824087287 */ /* 0x000fe4000c000000 */
[----:B------:R-:W-:Y:S01]  /*6260*/  UIMAD.WIDE.U32 UR10, UR9, UR46, URZ ;  /* 0x0000002e090a72a5 */ /* 0x000fe2000f8e00ff */
[----:B------:R-:W-:Y:S01]  /*6270*/  UMOV UR6, UR7 ;  /* 0x0000000700067c82 */ /* 0x000fe20008000000 */
[----:B------:R-:W-:Y:S01]  /*6280*/  UMOV UR5, UR13 ;  /* 0x0000000d00057c82 */ /* 0x000fe20008000000 */
[----:B------:R-:W-:Y:S02]  /*6290*/  @UP2 USHF.R.U32.HI UR4, URZ, UR47, UR6 ;  /* 0x0000002fff042299 */ /* 0x000fe40008011606 */
[----:B------:R-:W-:Y:S02]  /*62a0*/  USHF.R.U32.HI UR5, URZ, UR57, UR5 ;  /* 0x00000039ff057299 */ /* 0x000fe40008011605 */
[----:B------:R-:W-:Y:S02]  /*62b0*/  UIMAD UR4, UR39, UR4, URZ ;  /* 0x00000004270472a4 */ /* 0x000fe4000f8e02ff */
[----:B------:R-:W-:Y:S02]  /*62c0*/  USEL UR5, UR37, UR5, !UP1 ;  /* 0x0000000525057287 */ /* 0x000fe4000c800000 */
[----:B------:R-:W-:Y:S01]  /*62d0*/  UISETP.GE.AND UP0, UPT, UR8, UR4, UPT ;  /* 0x000000040800728c */ /* 0x000fe2000bf06270 */
[----:B------:R-:W-:Y:S01]  /*62e0*/  UMOV UR6, UR11 ;  /* 0x0000000b00067c82 */ /* 0x000fe20008000000 */
[----:B------:R-:W-:Y:S02]  /*62f0*/  UIMAD.WIDE.U32 UR10, UR8, UR46, URZ ;  /* 0x0000002e080a72a5 */ /* 0x000fe4000f8e00ff */
[----:B------:R-:W-:Y:S04]  /*6300*/  @UP2 USHF.R.U32.HI UR9, URZ, UR47, UR6 ;  /* 0x0000002fff092299 */ /* 0x000fe80008011606 */
[----:B------:R-:W-:Y:S01]  /*6310*/  UIMAD UR6, UR39, UR9, URZ ;  /* 0x00000009270672a4 */ /* 0x000fe2000f8e02ff */
[----:B------:R-:W-:Y:S03]  /*6320*/  UMOV UR4, UR11 ;  /* 0x0000000b00047c82 */ /* 0x000fe60008000000 */
[----:B------:R-:W-:Y:S02]  /*6330*/  UISETP.GE.OR UP0, UPT, UR5, UR6, UP0 ;  /* 0x000000060500728c */ /* 0x000fe40008706670 */
[----:B------:R-:W-:Y:S02]  /*6340*/  USHF.R.U32.HI UR4, URZ, UR47, UR4 ;  /* 0x0000002fff047299 */ /* 0x000fe40008011604 */
[----:B------:R-:W-:Y:S02]  /*6350*/  UIMAD.WIDE.U32 UR6, UR5, UR46, URZ ;  /* 0x0000002e050672a5 */ /* 0x000fe4000f8e00ff */
[----:B------:R-:W-:Y:S02]  /*6360*/  USEL UR11, UR8, UR4, !UP2 ;  /* 0x00000004080b7287 */ /* 0x000fe4000d000000 */
[----:B------:R-:W-:Y:S02]  /*6370*/  UIADD3 UR6, UPT, UPT, -UR5, URZ, URZ ;  /* 0x000000ff05067290 */ /* 0x000fe4000fffe1ff */
[----:B------:R-:W-:Y:S02]  /*6380*/  UIADD3 UR10, UPT, UPT, -UR11, URZ, URZ ;  /* 0x000000ff0b0a7290 */ /* 0x000fe4000fffe1ff */
[----:B------:R-:W-:Y:S02]  /*6390*/  UIMAD UR6, UR48, UR6, UR37 ;  /* 0x00000006300672a4 */ /* 0x000fe4000f8e0225 */
[----:B------:R-:W-:Y:S01]  /*63a0*/  UIMAD UR10, UR39, UR10, UR8 ;  /* 0x0000000a270a72a4 */ /* 0x000fe2000f8e0208 */
[----:B------:R-:W-:Y:S01]  /*63b0*/  @!UP0 UMOV UR4, UR7 ;  /* 0x0000000700048c82 */ /* 0x000fe20008000000 */
[----:B------:R-:W-:Y:S02]  /*63c0*/  UIADD3 UR7, UPT, UPT, -UR8, URZ, URZ ;  /* 0x000000ff08077290 */ /* 0x000fe4000fffe1ff */
[----:B------:R-:W-:Y:S04]  /*63d0*/  @!UP0 USHF.R.U32.HI UR4, URZ, UR47, UR4 ;  /* 0x0000002fff048299 */ /* 0x000fe80008011604 */
[----:B------:R-:W-:Y:S04]  /*63e0*/  @!UP0 USEL UR4, UR5, UR4, !UP2 ;  /* 0x0000000405048287 */ /* 0x000fe8000d000000 */
[----:B------:R-:W-:Y:S02]  /*63f0*/  @!UP0 UIMAD UR9, UR9, UR10, UR4 ;  /* 0x0000000a090982a4 */ /* 0x000fe4000f8e0204 */
[----:B------:R-:W-:Y:S02]  /*6400*/  @!UP0 UIADD3 UR10, UPT, UPT, UR11, -UR4, URZ ;  /* 0x800000040b0a8290 */ /* 0x000fe4000fffe0ff */
[----:B------:R-:W-:Y:S02]  /*6410*/  UIMAD UR4, UR58, UR7, UR36 ;  /* 0x000000073a0472a4 */ /* 0x000fe4000f8e0224 */
[----:B------:R-:W-:Y:S03]  /*6420*/  @!UP0 UIMAD UR8, UR10, UR39, UR5 ;  /* 0x000000270a0882a4 */ /* 0x000fe6000f8e0205 */
[----:B------:R-:W-:Y:S02]  /*6430*/  @!UP0 UMOV UR5, UR9 ;  /* 0x0000000900058c82 */ /* 0x000fe40008000000 */
[----:B------:R-:W-:Y:S02]  /*6440*/  UIMAD UR37, UR5, UR48, UR6 ;  /* 0x00000030052572a4 */ /* 0x000fe4000f8e0206 */
[----:B------:R-:W-:Y:S11]  /*6450*/  UIMAD UR36, UR8, UR58, UR4 ;  /* 0x0000003a082472a4 */ /* 0x000ff6000f8e0204 */
[----:B------:R-:W-:Y:S01]  /*6460*/  @!UPT UIADD3 URZ, UPT, UPT, URZ, URZ, URZ ;  /* 0x000000fffffff290 */ /* 0x000fe2000fffe0ff */
.L_x_97:
[----:B------:R-:W-:Y:S01]  /*6470*/  UISETP.NE.AND UP0, UPT, UR38, 0x1, UPT ;  /* 0x000000012600788c */ /* 0x000fe2000bf05270 */
[----:B------:R-:W-:Y:S01]  /*6480*/  @P0 SHF.R.U32.HI R4, RZ, 0x10, R5 ;  /* 0x00000010ff040819 */ /* 0x000fe20000011605 */
[----:B------:R-:W-:Y:S01]  /*6490*/  USHF.L.U32 UR41, UR24, 0x7, URZ ;  /* 0x0000000718297899 */ /* 0x000fe200080006ff */
[----:B------:R-:W-:Y:S02]  /*64a0*/  BSSY.RECONVERGENT B6, `(.L_x_98) ;  /* 0x0000034000067945 */ /* 0x000fe40003800200 */
[----:B------:R-:W-:Y:S02]  /*64b0*/  @P0 R2UR UR63, R4 ;  /* 0x00000000043f02ca */ /* 0x000fe400000e0000 */
[----:B------:R-:W-:Y:S04]  /*64c0*/  LOP3.LUT P0, RZ, R60, 0x1b0, RZ, 0xc0, !PT ;  /* 0x000001b03cff7812 */ /* 0x000fe8000780c0ff */
[----:B------:R-:W1:Y:S01]  /*64d0*/  @!UP0 LDCU.128 UR12, c[0x0][0xc10] ;  /* 0x00018200ff0c87ac */ /* 0x000e620008000c00 */
[----:B------:R-:W2:Y:S01]  /*64e0*/  @!UP0 LDCU UR5, c[0x0][0xc0c] ;  /* 0x00018180ff0587ac */ /* 0x000ea20008000800 */
[----:B------:R-:W3:Y:S01]  /*64f0*/  @!UP0 LDCU UR10, c[0x0][0xc20] ;  /* 0x00018400ff0a87ac */ /* 0x000ee20008000800 */
[----:B-1----:R-:W-:Y:S02]  /*6500*/  UIMAD.WIDE.U32 UR8, UR37, UR12, URZ ;  /* 0x0000000c250872a5 */ /* 0x002fe4000f8e00ff */
[----:B------:R-:W-:Y:S02]  /*6510*/  UIMAD.WIDE.U32 UR6, UR36, UR15, URZ ;  /* 0x0000000f240672a5 */ /* 0x000fe4000f8e00ff */
[----:B------:R-:W-:Y:S03]  /*6520*/  @!UP0 UISETP.NE.AND UP1, UPT, UR14, 0x1, UPT ;  /* 0x000000010e00888c */ /* 0x000fe6000bf25270 */
[----:B------:R-:W-:Y:S01]  /*6530*/  @!UP0 UMOV UR4, UR9 ;  /* 0x0000000900048c82 */ /* 0x000fe20008000000 */
[----:B--2---:R-:W-:Y:S02]  /*6540*/  @!UP0 UISETP.NE.AND UP2, UPT, UR5, 0x1, UPT ;  /* 0x000000010500888c */ /* 0x004fe4000bf45270 */
[----:B------:R-:W-:Y:S01]  /*6550*/  @!UP0 USHF.R.U32.HI UR4, URZ, UR13, UR4 ;  /* 0x0000000dff048299 */ /* 0x000fe20008011604 */
[----:B------:R-:W-:Y:S02]  /*6560*/  @!UP0 UMOV UR6, UR7 ;  /* 0x0000000700068c82 */ /* 0x000fe40008000000 */
[----:B---3--:R-:W-:Y:S02]  /*6570*/  @!UP0 USHF.R.U32.HI UR6, URZ, UR10, UR6 ;  /* 0x0000000aff068299 */ /* 0x008fe40008011606 */
[----:B------:R-:W-:Y:S02]  /*6580*/  @!UP0 USEL UR7, UR37, UR4, !UP2 ;  /* 0x0000000425078287 */ /* 0x000fe4000d000000 */
[----:B------:R-:W-:Y:S04]  /*6590*/  @!UP0 USEL UR6, UR36, UR6, !UP1 ;  /* 0x0000000624068287 */ /* 0x000fe8000c800000 */
[----:B------:R-:W-:Y:S02]  /*65a0*/  @!UP0 UIADD3 UR4, UPT, UPT, -UR7, UR6, URZ ;  /* 0x0000000607048290 */ /* 0x000fe4000fffe1ff */
[----:B------:R-:W-:Y:S02]  /*65b0*/  @!UP0 UIADD3 UR6, UPT, UPT, UR7, -UR6, URZ ;  /* 0x8000000607068290 */ /* 0x000fe4000fffe0ff */
[----:B------:R-:W-:Y:S02]  /*65c0*/  @!UP0 UIMAD UR37, UR4, UR5, UR37 ;  /* 0x00000005042582a4 */ /* 0x000fe4000f8e0225 */
[----:B------:R-:W-:Y:S01]  /*65d0*/  @!UP0 UIMAD UR36, UR6, UR14, UR36 ;  /* 0x0000000e062482a4 */ /* 0x000fe2000f8e0224 */
[----:B------:R-:W-:Y:S11]  /*65e0*/  @!P0 BRA `(.L_x_99) ;  /* 0x00000000007c8947 */ /* 0x000ff60003800000 */
[----:B------:R-:W1:Y:S01]  /*65f0*/  LDCU.64 UR8, c[0x4][0x80] ;  /* 0x01001000ff0877ac */ /* 0x000e620008000a00 */
[----:B------:R-:W-:Y:S01]  /*6600*/  MOV R16, 0x0 ;  /* 0x0000000000107802 */ /* 0x000fe20000000f00 */
[----:B------:R-:W-:Y:S02]  /*6610*/  HFMA2 R12, -RZ, RZ, 0, 5.9604644775390625e-08 ;  /* 0x00000001ff0c7431 */ /* 0x000fe400000001ff */
[----:B------:R-:W-:Y:S01]  /*6620*/  IMAD.MOV.U32 R8, RZ, RZ, 0x70 ;  /* 0x00000070ff087424 */ /* 0x000fe200078e00ff */
[----:B------:R2:W3:Y:S01]  /*6630*/  LDC.64 R14, c[0x4][R16] ;  /* 0x01000000100e7b82 */ /* 0x0004e20000000a00 */
[----:B------:R-:W4:Y:S01]  /*6640*/  LDCU.64 UR6, c[0x4][0x88] ;  /* 0x01001100ff0677ac */ /* 0x000f220008000a00 */
[----:B------:R-:W-:Y:S01]  /*6650*/  IMAD.MOV.U32 R13, RZ, RZ, RZ ;  /* 0x000000ffff0d7224 */ /* 0x000fe200078e00ff */
[----:B------:R-:W2:Y:S01]  /*6660*/  LDCU.64 UR4, c[0x4][0x8] ;  /* 0x01000100ff0477ac */ /* 0x000ea20008000a00 */
[----:B-1----:R-:W-:Y:S01]  /*6670*/  MOV R5, UR9 ;  /* 0x0000000900057c02 */ /* 0x002fe20008000f00 */
[----:B------:R-:W-:Y:S01]  /*6680*/  IMAD.U32 R4, RZ, RZ, UR8 ;  /* 0x00000008ff047e24 */ /* 0x000fe2000f8e00ff */
[----:B----4-:R-:W-:Y:S01]  /*6690*/  MOV R7, UR7 ;  /* 0x0000000700077c02 */ /* 0x010fe20008000f00 */
[----:B------:R-:W-:Y:S01]  /*66a0*/  IMAD.U32 R6, RZ, RZ, UR6 ;  /* 0x00000006ff067e24 */ /* 0x000fe2000f8e00ff */
[----:B--2---:R-:W-:Y:S01]  /*66b0*/  MOV R11, UR5 ;  /* 0x00000005000b7c02 */ /* 0x004fe20008000f00 */
[----:B------:R-:W-:Y:S02]  /*66c0*/  IMAD.U32 R10, RZ, RZ, UR4 ;  /* 0x00000004ff0a7e24 */ /* 0x000fe4000f8e00ff */
[----:B------:R-:W-:Y:S07]  /*66d0*/  LEPC R20, `(.L_x_100) ;  /* 0x000000001014794e */ /* 0x000fee0000000000 */
[----:B---3-5:R-:W-:Y:S05]  /*66e0*/  CALL.ABS.NOINC R14 ;  /* 0x000000000e007343 */ /* 0x028fea0003c00000 */
.L_x_100:
[----:B------:R-:W1:Y:S01]  /*66f0*/  LDCU.64 UR8, c[0x4][0x80] ;  /* 0x01001000ff0877ac */ /* 0x000e620008000a00 */
[----:B------:R-:W2:Y:S01]  /*6700*/  LDC.64 R16, c[0x4][R16] ;  /* 0x0100000010107b82 */ /* 0x000ea20000000a00 */
[----:B------:R-:W-:Y:S02]  /*6710*/  HFMA2 R12, -RZ, RZ, 0, 5.9604644775390625e-08 ;  /* 0x00000001ff0c7431 */ /* 0x000fe400000001ff */
[----:B------:R-:W-:Y:S02]  /*6720*/  IMAD.MOV.U32 R8, RZ, RZ, 0x70 ;  /* 0x00000070ff087424 */ /* 0x000fe400078e00ff */
[----:B------:R-:W-:Y:S01]  /*6730*/  IMAD.MOV.U32 R13, RZ, RZ, RZ ;  /* 0x000000ffff0d7224 */ /* 0x000fe200078e00ff */
[----:B------:R-:W3:Y:S01]  /*6740*/  LDCU.64 UR6, c[0x4][0x88] ;  /* 0x01001100ff0677ac */ /* 0x000ee20008000a00 */
[----:B------:R-:W4:Y:S01]  /*6750*/  LDCU.64 UR4, c[0x4][0x8] ;  /* 0x01000100ff0477ac */ /* 0x000f220008000a00 */
[----:B-1----:R-:W-:Y:S02]  /*6760*/  MOV R4, UR8 ;  /* 0x0000000800047c02 */ /* 0x002fe40008000f00 */
[----:B------:R-:W-:Y:S02]  /*6770*/  MOV R5, UR9 ;  /* 0x0000000900057c02 */ /* 0x000fe40008000f00 */
[----:B---3--:R-:W-:Y:S01]  /*6780*/  MOV R7, UR7 ;  /* 0x0000000700077c02 */ /* 0x008fe20008000f00 */
[----:B------:R-:W-:Y:S01]  /*6790*/  IMAD.U32 R6, RZ, RZ, UR6 ;  /* 0x00000006ff067e24 */ /* 0x000fe2000f8e00ff */
[----:B----4-:R-:W-:Y:S01]  /*67a0*/  MOV R11, UR5 ;  /* 0x00000005000b7c02 */ /* 0x010fe20008000f00 */
[----:B------:R-:W-:Y:S02]  /*67b0*/  IMAD.U32 R10, RZ, RZ, UR4 ;  /* 0x00000004ff0a7e24 */ /* 0x000fe4000f8e00ff */
[----:B------:R-:W-:Y:S07]  /*67c0*/  LEPC R20, `(.L_x_99) ;  /* 0x000000001014794e */ /* 0x000fee0000000000 */
[----:B--2---:R-:W-:Y:S05]  /*67d0*/  CALL.ABS.NOINC R16 ;  /* 0x0000000010007343 */ /* 0x004fea0003c00000 */
.L_x_99:
[----:B------:R-:W-:Y:S05]  /*67e0*/  BSYNC.RECONVERGENT B6 ;  /* 0x0000000000067941 */ /* 0x000fea0003800200 */
.L_x_98:
[----:B------:R-:W-:Y:S02]  /*67f0*/  R2UR UR6, R59 ;  /* 0x000000003b0672ca */ /* 0x000fe400000e0000 */
[----:B------:R-:W-:Y:S02]  /*6800*/  R2UR UR5, R54 ;  /* 0x00000000360572ca */ /* 0x000fe400000e0000 */
[----:B------:R-:W-:Y:S02]  /*6810*/  R2UR UR4, R53 ;  /* 0x00000000350472ca */ /* 0x000fe400000e0000 */
[----:B------:R-:W-:Y:S02]  /*6820*/  ISETP.NE.U32.AND P4, PT, R42, RZ, PT ;  /* 0x000000ff2a00720c */ /* 0x000fe40003f85070 */
[----:B------:R-:W-:Y:S02]  /*6830*/  ISETP.NE.U32.AND P2, PT, RZ, UR60, PT ;  /* 0x0000003cff007c0c */ /* 0x000fe4000bf45070 */
[----:B------:R-:W-:Y:S02]  /*6840*/  ISETP.NE.AND.EX P4, PT, R43, RZ, PT, P4 ;  /* 0x000000ff2b00720c */ /* 0x000fe40003f85340 */
[----:B------:R-:W-:Y:S01]  /*6850*/  ISETP.NE.AND.EX P2, PT, RZ, UR61, PT, P2 ;  /* 0x0000003dff007c0c */ /* 0x000fe2000bf45320 */
[----:B------:R-:W-:Y:S02]  /*6860*/  UISETP.NE.AND UP2, UPT, UR6, URZ, UPT ;  /* 0x000000ff0600728c */ /* 0x000fe4000bf45270 */
[----:B------:R-:W-:Y:S04]  /*6870*/  UISETP.NE.U32.AND UP0, UPT, UR5, URZ, UPT ;  /* 0x000000ff0500728c */ /* 0x000fe8000bf05070 */
[----:B------:R-:W-:Y:S01]  /*6880*/  UISETP.NE.AND.EX UP1, UPT, UR4, URZ, UPT, UP0 ;  /* 0x000000ff0400728c */ /* 0x000fe2000bf25300 */
[----:B------:R-:W-:Y:S01]  /*6890*/  PLOP3.LUT P1, PT, PT, PT, UP2, 0x80, 0x8 ;  /* 0x000000000008781c */ /* 0x000fe20003f2f028 */
[----:B------:R-:W-:Y:S03]  /*68a0*/  UPLOP3.LUT UP0, UPT, UPT, UPT, UPT, 0x40, 0x4 ;  /* 0x000000000004789c */ /* 0x000fe60003f0e870 */
[----:B------:R-:W-:Y:S06]  /*68b0*/  @UP2 UPLOP3.LUT UP0, UPT, UPT, UPT, UP1, 0x80, 0x8 ;  /* 0x000000000008289c */ /* 0x000fec0003f0f010 */
[----:B------:R-:W-:Y:S01]  /*68c0*/  PLOP3.LUT P0, PT, PT, PT, UP0, 0x80, 0x8 ;  /* 0x000000000008781c */ /* 0x000fe20003f0f008 */
[----:B------:R-:W-:Y:S01]  /*68d0*/  @!UPT UIADD3 URZ, UPT, UPT, URZ, URZ, URZ ;  /* 0x000000fffffff290 */ /* 0x000fe2000fffe0ff */
[----:B------:R-:W-:Y:S11]  /*68e0*/  BRA.U !UP1, `(.L_x_101) ;  /* 0x0000000109407547 */ /* 0x000ff6000b800000 */
[----:B------:R-:W-:Y:S01]  /*68f0*/  UISETP.NE.U32.AND UP0, UPT, UR60, URZ, UPT ;  /* 0x000000ff3c00728c */ /* 0x000fe2000bf05070 */
[----:B------:R-:W-:Y:S01]  /*6900*/  R2UR UR6, R54 ;  /* 0x00000000360672ca */ /* 0x000fe200000e0000 */
[----:B------:R-:W1:Y:S01]  /*6910*/  LDCU.64 UR8, c[0x0][0x358] ;  /* 0x00006b00ff0877ac */ /* 0x000e620008000a00 */
[----:B------:R-:W-:Y:S02]  /*6920*/  HFMA2 R51, -RZ, RZ, 0, 5.9604644775390625e-08 ;  /* 0x00000001ff337431 */ /* 0x000fe400000001ff */
[----:B------:R-:W-:Y:S01]  /*6930*/  IMAD.MOV.U32 R0, RZ, RZ, 0x1 ;  /* 0x00000001ff007424 */ /* 0x000fe200078e00ff */
[----:B------:R-:W-:Y:S06]  /*6940*/  UISETP.NE.AND.EX UP0, UPT, UR61, URZ, UPT, UP0 ;  /* 0x000000ff3d00728c */ /* 0x000fec000bf05300 */
[----:B------:R-:W-:Y:S05]  /*6950*/  PLOP3.LUT P3, PT, PT, PT, UP0, 0x80, 0x8 ;  /* 0x000000000008781c */ /* 0x000fea0003f6f008 */
[----:B------:R-:W2:Y:S01]  /*6960*/  @UP0 LDCU.64 UR4, c[0x0][0x988] ;  /* 0x00013100ff0407ac */ /* 0x000ea20008000a00 */
[----:B------:R-:W-:Y:S07]  /*6970*/  @UP0 UIMAD UR6, UR54, UR6, URZ ;  /* 0x00000006360602a4 */ /* 0x000fee000f8e02ff */
[----:B------:R-:W-:Y:S01]  /*6980*/  @!P3 PRMT R51, R0, 0x7610, R51 ;  /* 0x000076100033b816 */ /* 0x000fe20000000033 */
[----:B--2---:R-:W-:Y:S06]  /*6990*/  @UP0 UIMAD.WIDE UR4, UR6, 0x4, UR4 ;  /* 0x00000004060408a5 */ /* 0x004fec000f8e0204 */
[----:B------:R-:W-:Y:S02]  /*69a0*/  IMAD.U32 R4, RZ, RZ, UR4 ;  /* 0x00000004ff047e24 */ /* 0x000fe4000f8e00ff */
[----:B------:R-:W-:Y:S03]  /*69b0*/  IMAD.U32 R5, RZ, RZ, UR5 ;  /* 0x00000005ff057e24 */ /* 0x000fe6000f8e00ff */
[----:B------:R-:W2:Y:S02]  /*69c0*/  @!UP0 LDCU UR4, c[0x0][0x980] ;  /* 0x00013000ff0487ac */ /* 0x000ea40008000800 */
[----:B-1---5:R1:W5:Y:S02]  /*69d0*/  @P3 LDG.E R27, desc[UR8][R4.64] ;  /* 0x00000008041b3981 */ /* 0x022364000c1e1900 */
[----:B-12---:R-:W-:Y:S02]  /*69e0*/  @!P3 MOV R27, UR4 ;  /* 0x00000004001bbc02 */ /* 0x006fe40008000f00 */
.L_x_101:
[----:B------:R-:W-:Y:S05]  /*69f0*/  @!P4 BRA `(.L_x_102) ;  /* 0x000000000024c947 */ /* 0x000fea0003800000 */
[----:B------:R-:W-:Y:S01]  /*6a00*/  ISETP.NE.U32.AND P3, PT, R40, RZ, PT ;  /* 0x000000ff2800720c */ /* 0x000fe20003f65070 */
[----:B------:R-:W1:Y:S03]  /*6a10*/  LDCU.64 UR4, c[0x0][0x358] ;  /* 0x00006b00ff0477ac */ /* 0x000e660008000a00 */
[----:B------:R-:W-:Y:S11]  /*6a20*/  ISETP.NE.AND.EX P3, PT, R41, RZ, PT, P3 ;  /* 0x000000ff2900720c */ /* 0x000ff60003f65330 */
[----:B------:R-:W-:Y:S02]  /*6a30*/  @!UPT UIADD3 URZ, UPT, UPT, URZ, URZ, URZ ;  /* 0x000000fffffff290 */ /* 0x000fe4000fffe0ff */
[----:B------:R-:W2:Y:S01]  /*6a40*/  @P3 LDC.64 R4, c[0x0][0x9a8] ;  /* 0x00026a00ff043b82 */ /* 0x000ea20000000a00 */
[----:B------:R-:W-:Y:S04]  /*6a50*/  @P3 IMAD R0, R42, UR54, RZ ;  /* 0x000000362a003c24 */ /* 0x000fe8000f8e02ff */
[----:B--2---:R-:W-:Y:S05]  /*6a60*/  @P3 IMAD.WIDE R4, R0, 0x4, R4 ;  /* 0x0000000400043825 */ /* 0x004fea00078e0204 */
[----:B-1---5:R1:W5:Y:S02]  /*6a70*/  @P3 LDG.E R24, desc[UR4][R4.64] ;  /* 0x0000000404183981 */ /* 0x022364000c1e1900 */
[----:B-1----:R-:W2:Y:S02]  /*6a80*/  @!P3 LDC R24, c[0x0][0x9a0] ;  /* 0x00026800ff18bb82 */ /* 0x002ea40000000800 */
.L_x_102:
[----:B-----5:R-:W-:Y:S01]  /*6a90*/  FSETP.NEU.AND P3, PT, R27, RZ, PT ;  /* 0x000000ff1b00720b */ /* 0x020fe20003f6d000 */
[----:B------:R-:W1:Y:S01]  /*6aa0*/  LDCU.128 UR12, c[0x0][0xb90] ;  /* 0x00017200ff0c77ac */ /* 0x000e620008000c00 */
[----:B------:R-:W-:Y:S01]  /*6ab0*/  SEL R3, RZ, 0xffffffff, P2 ;  /* 0xffffffffff037807 */ /* 0x000fe20001000000 */
[----:B------:R-:W-:Y:S01]  /*6ac0*/  IMAD.SHL.U32 R72, R49, 0x2, RZ ;  /* 0x0000000231487824 */ /* 0x000fe200078e00ff */
[----:B------:R-:W-:Y:S01]  /*6ad0*/  @P1 LOP3.LUT P2, RZ, R51, 0xff, RZ, 0xc0, !PT ;  /* 0x000000ff33ff1812 */ /* 0x000fe2000784c0ff */
[----:B------:R-:W-:Y:S01]  /*6ae0*/  BSSY B1, `(.L_x_103) ;  /* 0x000004e000017945 */ /* 0x000fe20003800000 */
[----:B------:R-:W-:Y:S01]  /*6af0*/  @P1 SEL R0, RZ, 0xffffffff, P3 ;  /* 0xffffffffff001807 */ /* 0x000fe20001800000 */
[----:B------:R-:W-:Y:S01]  /*6b00*/  VIADD R69, R72, UR49 ;  /* 0x0000003148457c36 */ /* 0x000fe20008000000 */
[----:B------:R-:W-:Y:S01]  /*6b10*/  LOP3.LUT R48, R48, 0x1, RZ, 0x3c, !PT ;  /* 0x0000000130307812 */ /* 0x000fe200078e3cff */
[----:B------:R-:W3:Y:S01]  /*6b20*/  LDCU UR11, c[0x0][0xba0] ;  /* 0x00017400ff0b77ac */ /* 0x000ee20008000800 */
[----:B------:R-:W-:Y:S01]  /*6b30*/  @P0 SEL R0, R3, R0, !P2 ;  /* 0x0000000003000207 */ /* 0x000fe20005000000 */
[----:B------:R-:W-:Y:S01]  /*6b40*/  IMAD.MOV.U32 R73, RZ, RZ, 0x1 ;  /* 0x00000001ff497424 */ /* 0x000fe200078e00ff */
[----:B------:R-:W-:Y:S01]  /*6b50*/  LEA R70, R22, UR49, 0x3 ;  /* 0x0000003116467c11 */ /* 0x000fe2000f8e18ff */
[----:B------:R-:W-:Y:S01]  /*6b60*/  USHF.L.U32 UR8, UR51, 0x6, URZ ;  /* 0x0000000633087899 */ /* 0x000fe200080006ff */
[----:B------:R-:W-:Y:S01]  /*6b70*/  @P1 LOP3.LUT R0, R0, 0x1, RZ, 0xc0, !PT ;  /* 0x0000000100001812 */ /* 0x000fe200078ec0ff */
[----:B------:R-:W-:Y:S01]  /*6b80*/  IMAD.IADD R25, R23, 0x1, R2 ;  /* 0x0000000117197824 */ /* 0x000fe200078e0202 */
[----:B------:R-:W-:Y:S01]  /*6b90*/  R2UR UR4, R57 ;  /* 0x00000000390472ca */ /* 0x000fe200000e0000 */
[----:B------:R-:W-:Y:S01]  /*6ba0*/  IMAD.MOV.U32 R71, RZ, RZ, RZ ;  /* 0x000000ffff477224 */ /* 0x000fe200078e00ff */
[----:B------:R-:W-:Y:S01]  /*6bb0*/  ISETP.NE.U32.OR P5, PT, R0, 0x1, !P1 ;  /* 0x000000010000780c */ /* 0x000fe20004fa5470 */
[----:B------:R-:W-:Y:S01]  /*6bc0*/  IMAD.U32 R65, RZ, RZ, UR8 ;  /* 0x00000008ff417e24 */ /* 0x000fe2000f8e00ff */
[----:B------:R-:W-:Y:S02]  /*6bd0*/  R2UR UR6, R56 ;  /* 0x00000000380672ca */ /* 0x000fe400000e0000 */
[----:B------:R-:W-:Y:S02]  /*6be0*/  CS2R R38, SRZ ;  /* 0x0000000000267805 */ /* 0x000fe4000001ff00 */
[----:B------:R-:W-:Y:S02]  /*6bf0*/  R2UR UR10, R58 ;  /* 0x000000003a0a72ca */ /* 0x000fe400000e0000 */
[----:B------:R-:W-:Y:S02]  /*6c00*/  CS2R R36, SRZ ;  /* 0x0000000000247805 */ /* 0x000fe4000001ff00 */
[----:B------:R-:W-:Y:S02]  /*6c10*/  R2UR UR9, R55 ;  /* 0x00000000370972ca */ /* 0x000fe400000e0000 */
[----:B------:R-:W-:Y:S02]  /*6c20*/  CS2R R30, SRZ ;  /* 0x00000000001e7805 */ /* 0x000fe4000001ff00 */
[----:B------:R-:W-:Y:S02]  /*6c30*/  PLOP3.LUT P2, PT, PT, PT, UP1, 0x80, 0x8 ;  /* 0x000000000008781c */ /* 0x000fe40003f4f018 */
[----:B------:R-:W-:Y:S02]  /*6c40*/  CS2R R28, SRZ ;  /* 0x00000000001c7805 */ /* 0x000fe4000001ff00 */
[----:B------:R-:W-:Y:S01]  /*6c50*/  LOP3.LUT P4, R66, R51, 0xff, RZ, 0xc0, !PT ;  /* 0x000000ff33427812 */ /* 0x000fe2000788c0ff */
[----:B------:R-:W-:Y:S01]  /*6c60*/  UIMAD.WIDE.U32 UR4, UR8, UR4, URZ ;  /* 0x00000004080472a5 */ /* 0x000fe2000f8e00ff */
[----:B------:R-:W-:Y:S01]  /*6c70*/  SEL R4, RZ, 0xffffffff, P3 ;  /* 0xffffffffff047807 */ /* 0x000fe20001800000 */
[----:B------:R-:W-:Y:S01]  /*6c80*/  IMAD.IADD R68, R61, 0x1, R69 ;  /* 0x000000013d447824 */ /* 0x000fe200078e0245 */
[----:B------:R-:W-:Y:S01]  /*6c90*/  @P5 SHF.L.U32 R0, R48, 0x1f, RZ ;  /* 0x0000001f30005819 */ /* 0x000fe200000006ff */
[----:B------:R-:W-:Y:S01]  /*6ca0*/  USHF.R.U32.HI UR5, URZ, UR6, UR5 ;  /* 0x00000006ff057299 */ /* 0x000fe20008011605 */
[----:B------:R-:W-:Y:S01]  /*6cb0*/  P2R R67, PR, RZ, 0x20 ;  /* 0x00000020ff437803 */ /* 0x000fe20000000000 */
[----:B------:R-:W-:Y:S01]  /*6cc0*/  UISETP.NE.AND UP0, UPT, UR10, 0x1, UPT ;  /* 0x000000010a00788c */ /* 0x000fe2000bf05270 */
[----:B------:R4:W2:Y:S03]  /*6cd0*/  @P5 SYNCS.PHASECHK.TRANS64.TRYWAIT P1, [UR49+0x110], R0 ;  /* 0x00011000ff0055a7 */ /* 0x0008a60008021131 */
[----:B------:R-:W-:Y:S01]  /*6ce0*/  USEL UR5, UR8, UR5, !UP0 ;  /* 0x0000000508057287 */ /* 0x000fe2000c000000 */
[----:B------:R-:W-:Y:S01]  /*6cf0*/  @P2 SEL R4, R3, R4, !P4 ;  /* 0x0000000403042207 */ /* 0x000fe20006000000 */
[----:B------:R-:W-:Y:S03]  /*6d00*/  UISETP.NE.AND UP0, UPT, UR9, 0x1, UPT ;  /* 0x000000010900788c */ /* 0x000fe6000bf05270 */
[----:B------:R-:W-:Y:S01]  /*6d10*/  LOP3.LUT R4, R4, 0x1, RZ, 0xc0, !PT ;  /* 0x0000000104047812 */ /* 0x000fe200078ec0ff */
[----:B------:R-:W-:Y:S02]  /*6d20*/  IMAD R6, RZ, RZ, -UR5 ;  /* 0x80000005ff067e24 */ /* 0x000fe4000f8e02ff */
[----:B------:R-:W-:Y:S02]  /*6d30*/  IMAD.U32 R64, RZ, RZ, UR5 ;  /* 0x00000005ff407e24 */ /* 0x000fe4000f8e00ff */
[----:B------:R-:W-:Y:S01]  /*6d40*/  IMAD R65, R6, UR10, R65 ;  /* 0x0000000a06417c24 */ /* 0x000fe2000f8e0241 */
[----:B----4-:R-:W-:Y:S04]  /*6d50*/  SHF.L.U32 R0, R47, 0x1f, RZ ;  /* 0x0000001f2f007819 */ /* 0x010fe800000006ff */
[----:B------:R4:W4:Y:S01]  /*6d60*/  SYNCS.PHASECHK.TRANS64.TRYWAIT P0, [R70+URZ+0x170], R0 ;  /* 0x00017000460075a7 */ /* 0x00092200080011ff */
[----:B-1----:R-:W-:Y:S07]  /*6d70*/  UIMAD.WIDE.U32 UR6, UR5, UR12, URZ ;  /* 0x0000000c050672a5 */ /* 0x002fee000f8e00ff */
[----:B------:R-:W-:Y:S02]  /*6d80*/  UMOV UR4, UR7 ;  /* 0x0000000700047c82 */ /* 0x000fe40008000000 */
[----:B------:R-:W-:Y:S04]  /*6d90*/  USHF.R.U32.HI UR4, URZ, UR13, UR4 ;  /* 0x0000000dff047299 */ /* 0x000fe80008011604 */
[----:B------:R-:W-:Y:S02]  /*6da0*/  USEL UR4, UR5, UR4, !UP0 ;  /* 0x0000000405047287 */ /* 0x000fe4000c000000 */
[----:B------:R-:W-:Y:S02]  /*6db0*/  UISETP.NE.AND UP0, UPT, UR14, 0x1, UPT ;  /* 0x000000010e00788c */ /* 0x000fe4000bf05270 */
[----:B------:R-:W-:Y:S02]  /*6dc0*/  UIMAD.WIDE.U32 UR6, UR4, UR15, URZ ;  /* 0x0000000f040672a5 */ /* 0x000fe4000f8e00ff */
[----:B------:R-:W-:Y:S02]  /*6dd0*/  IMAD.U32 R63, RZ, RZ, UR4 ;  /* 0x00000004ff3f7e24 */ /* 0x000fe4000f8e00ff */
[----:B------:R-:W-:Y:S01]  /*6de0*/  PLOP3.LUT P2, PT, PT, PT, UP0, 0x80, 0x8 ;  /* 0x000000000008781c */ /* 0x000fe20003f4f008 */
[----:B------:R-:W-:Y:S02]  /*6df0*/  IMAD R5, RZ, RZ, -UR4 ;  /* 0x80000004ff057e24 */ /* 0x000fe4000f8e02ff */
[----:B------:R-:W-:Y:S01]  /*6e00*/  UMOV UR6, UR7 ;  /* 0x0000000700067c82 */ /* 0x000fe20008000000 */
[----:B------:R-:W-:Y:S01]  /*6e10*/  IMAD.U32 R62, RZ, RZ, UR4 ;  /* 0x00000004ff3e7e24 */ /* 0x000fe2000f8e00ff */
[----:B---3--:R-:W-:Y:S01]  /*6e20*/  USHF.R.U32.HI UR6, URZ, UR11, UR6 ;  /* 0x0000000bff067299 */ /* 0x008fe20008011606 */
[----:B------:R-:W-:Y:S05]  /*6e30*/  IMAD R64, R5, UR9, R64 ;  /* 0x0000000905407c24 */ /* 0x000fea000f8e0240 */
[----:B------:R-:W-:Y:S02]  /*6e40*/  SEL R63, R63, UR6, !P2 ;  /* 0x000000063f3f7c07 */ /* 0x000fe4000d000000 */
[----:B------:R-:W-:Y:S03]  /*6e50*/  ISETP.NE.U32.AND P2, PT, R4, 0x1, PT ;  /* 0x000000010400780c */ /* 0x000fe60003f45070 */
[----:B------:R-:W-:Y:S01]  /*6e60*/  IMAD.MOV R3, RZ, RZ, -R63 ;  /* 0x000000ffff037224 */ /* 0x000fe200078e0a3f */
[----:B------:R-:W-:Y:S03]  /*6e70*/  P2R R74, PR, RZ, 0x4 ;  /* 0x00000004ff4a7803 */ /* 0x000fe60000000000 */
[----:B------:R-:W-:Y:S01]  /*6e80*/  IMAD R62, R3, UR14, R62 ;  /* 0x0000000e033e7c24 */ /* 0x000fe2000f8e023e */
[----:B--2---:R-:W-:Y:S01]  /*6e90*/  @P5 SEL R73, RZ, 0x1, !P1 ;  /* 0x00000001ff495807 */ /* 0x004fe20004800000 */
[----:B------:R-:W-:Y:S06]  /*6ea0*/  @!P5 BRA `(.L_x_104) ;  /* 0x000000000044d947 */ /* 0x000fec0003800000 */
[----:B------:R-:W-:Y:S01]  /*6eb0*/  IMAD.MOV.U32 R38, RZ, RZ, RZ ;  /* 0x000000ffff267224 */ /* 0x000fe200078e00ff */
[----:B------:R-:W-:Y:S01]  /*6ec0*/  ISETP.NE.AND P1, PT, R73, RZ, PT ;  /* 0x000000ff4900720c */ /* 0x000fe20003f25270 */
[----:B------:R-:W-:Y:S01]  /*6ed0*/  BSSY B0, `(.L_x_105) ;  /* 0x0000008000007945 */ /* 0x000fe20003800000 */
[----:B------:R-:W-:Y:S02]  /*6ee0*/  CS2R R30, SRZ ;  /* 0x00000000001e7805 */ /* 0x000fe4000001ff00 */
[----:B------:R-:W-:Y:S02]  /*6ef0*/  CS2R R28, SRZ ;  /* 0x00000000001c7805 */ /* 0x000fe4000001ff00 */
[----:B------:R-:W-:Y:S07]  /*6f00*/  CS2R R36, SRZ ;  /* 0x0000000000247805 */ /* 0x000fee000001ff00 */
[----:B------:R-:W-:Y:S05]  /*6f10*/  @P1 BRA `(.L_x_106) ;  /* 0x00000000000c1947 */ /* 0x000fea0003800000 */
[----:B------:R-:W-:Y:S04]  /*6f20*/  SHF.L.U32 R3, R48, 0x1f, RZ ;  /* 0x0000001f30037819 */ /* 0x000fe800000006ff */
[----:B------:R-:W1:Y:S02]  /*6f30*/  SYNCS.PHASECHK.TRANS64.TRYWAIT P1, [UR49+0x110], R3 ;  /* 0x00011003ff0075a7 */ /* 0x000e640008021131 */
[----:B-1----:R-:W-:Y:S05]  /*6f40*/  @!P1 BRA `(.L_x_107) ;  /* 0x0000003000a89947 */ /* 0x002fea0003800000 */
.L_x_106:
[----:B------:R-:W-:Y:S05]  /*6f50*/  BSYNC B0 ;  /* 0x0000000000007941 */ /* 0x000fea0003800000 */
.L_x_105:
[----:B------:R-:W-:Y:S01]  /*6f60*/  ISETP.NE.AND P1, PT, R74, RZ, PT ;  /* 0x000000ff4a00720c */ /* 0x000fe20003f25270 */
[----:B------:R-:W-:Y:S11]  /*6f70*/  HFMA2 R71, -RZ, RZ, 0, 5.9604644775390625e-08 ;  /* 0x00000001ff477431 */ /* 0x000ff600000001ff */
[----:B------:R-:W-:Y:S01]  /*6f80*/  @!UPT UIADD3 URZ, UPT, UPT, URZ, URZ, URZ ;  /* 0x000000fffffff290 */ /* 0x000fe2000fffe0ff */
[----:B------:R-:W-:Y:S05]  /*6f90*/  @P1 WARPSYNC.ALL ;  /* 0x0000000000001948 */ /* 0x000fea0003800000 */
[----:B------:R2:W3:Y:S04]  /*6fa0*/  @P1 LDSM.16.M88.4 R28, [R72+UR49+0x200] ;  /* 0x00020031481c183b */ /* 0x0004e80008000200 */
[----:B------:R2:W1:Y:S02]  /*6fb0*/  @P1 LDSM.16.M88.4 R36, [R68+0x200] ;  /* 0x000200004424183b */ /* 0x0004640000000200 */
.L_x_104:
[----:B------:R-:W-:Y:S05]  /*6fc0*/  BSYNC B1 ;  /* 0x0000000000017941 */ /* 0x000fea0003800000 */
.L_x_103:
[----:B-1----:R-:W-:Y:S04]  /*6fd0*/  SHF.R.U32.HI R2, RZ, 0x15, R25 ;  /* 0x00000015ff027819 */ /* 0x002fe80000011619 */
[----:B------:R-:W-:Y:S01]  /*6fe0*/  LOP3.LUT P1, RZ, R2, 0x3, R52, 0x48, !PT ;  /* 0x0000000302ff7812 */ /* 0x000fe20007824834 */
[----:B------:R-:W-:Y:S01]  /*6ff0*/  @!UPT UIADD3 URZ, UPT, UPT, URZ, URZ, URZ ;  /* 0x000000fffffff290 */ /* 0x000fe2000fffe0ff */
[----:B----4-:R-:W-:Y:S11]  /*7000*/  @P0 BRA `(.L_x_108) ;  /* 0x0000000000080947 */ /* 0x010ff60003800000 */
[----:B------:R-:W1:Y:S02]  /*7010*/  SYNCS.PHASECHK.TRANS64.TRYWAIT P0, [R70+URZ+0x170], R0 ;  /* 0x00017000460075a7 */ /* 0x000e6400080011ff */
[----:B-1----:R-:W-:Y:S05]  /*7020*/  @!P0 BRA `(.L_x_109) ;  /* 0x0000003000888947 */ /* 0x002fea0003800000 */
.L_x_108:
[----:B------:R-:W-:Y:S05]  /*7030*/  @!P1 BRA `(.L_x_110) ;  /* 0x0000000000409947 */ /* 0x000fea0003800000 */
[----:B------:R-:W4:Y:S01]  /*7040*/  LDCU.64 UR8, c[0x4][0x70] ;  /* 0x01000e00ff0877ac */ /* 0x000f220008000a00 */
[----:B------:R-:W-:Y:S01]  /*7050*/  MOV R3, 0x0 ;  /* 0x0000000000037802 */ /* 0x000fe20000000f00 */
[----:B------:R-:W-:Y:S02]  /*7060*/  HFMA2 R12, -RZ, RZ, 0, 5.9604644775390625e-08 ;  /* 0x00000001ff0c7431 */ /* 0x000fe400000001ff */
[----:B------:R-:W-:Y:S02]  /*7070*/  IMAD.MOV.U32 R8, RZ, RZ, 0x192 ;  /* 0x00000192ff087424 */ /* 0x000fe400078e00ff */
[----:B------:R-:W-:Y:S01]  /*7080*/  IMAD.MOV.U32 R13, RZ, RZ, RZ ;  /* 0x000000ffff0d7224 */ /* 0x000fe200078e00ff */
[----:B------:R-:W5:Y:S01]  /*7090*/  LDCU.64 UR6, c[0x4][0x78] ;  /* 0x01000f00ff0677ac */ /* 0x000f620008000a00 */
[----:B------:R-:W1:Y:S01]  /*70a0*/  LDC.64 R2, c[0x4][R3] ;  /* 0x0100000003027b82 */ /* 0x000e620000000a00 */
[----:B------:R-:W2:Y:S01]  /*70b0*/  LDCU.64 UR4, c[0x4][0x10] ;  /* 0x01000200ff0477ac */ /* 0x000ea20008000a00 */
[----:B----4-:R-:W-:Y:S01]  /*70c0*/  MOV R5, UR9 ;  /* 0x0000000900057c02 */ /* 0x010fe20008000f00 */
[----:B------:R-:W-:Y:S01]  /*70d0*/  IMAD.U32 R4, RZ, RZ, UR8 ;  /* 0x00000008ff047e24 */ /* 0x000fe2000f8e00ff */
[----:B-----5:R-:W-:Y:S01]  /*70e0*/  MOV R7, UR7 ;  /* 0x0000000700077c02 */ /* 0x020fe20008000f00 */
[----:B------:R-:W-:Y:S01]  /*70f0*/  IMAD.U32 R6, RZ, RZ, UR6 ;  /* 0x00000006ff067e24 */ /* 0x000fe2000f8e00ff */
[----:B--2---:R-:W-:Y:S01]  /*7100*/  MOV R11, UR5 ;  /* 0x00000005000b7c02 */ /* 0x004fe20008000f00 */
[----:B------:R-:W-:Y:S02]  /*7110*/  IMAD.U32 R10, RZ, RZ, UR4 ;  /* 0x00000004ff0a7e24 */ /* 0x000fe4000f8e00ff */
[----:B------:R-:W-:Y:S07]  /*7120*/  LEPC R20, `(.L_x_110) ;  /* 0x000000001014794e */ /* 0x000fee0000000000 */
[----:B-1-3--:R-:W-:Y:S05]  /*7130*/  CALL.ABS.NOINC R2 ;  /* 0x0000000002007343 */ /* 0x00afea0003c00000 */
.L_x_110:
[----:B------:R-:W-:Y:S05]  /*7140*/  WARPSYNC.ALL ;  /* 0x0000000000007948 */ /* 0x000fea0003800000 */
[----:B------:R-:W-:Y:S01]  /*7150*/  R2UR UR4, R25 ;  /* 0x00000000190472ca */ /* 0x000fe200000e0000 */
[--C-:B---3--:R-:W-:Y:S01]  /*7160*/  HADD2.F32 R20, -RZ, R28.reuse.H0_H0 ;  /* 0x2000001cff147230 */ /* 0x108fe20000004100 */
[----:B------:R-:W-:Y:S01]  /*7170*/  ISETP.NE.AND P0, PT, R50, RZ, PT ;  /* 0x000000ff3200720c */ /* 0x000fe20003f05270 */
[----:B------:R-:W-:Y:S01]  /*7180*/  HADD2.F32 R21, -RZ, R28.H1_H1 ;  /* 0x3000001cff157230 */ /* 0x000fe20000004100 */
[----:B------:R-:W-:Y:S01]  /*7190*/  BSSY.RECONVERGENT B0, `(.L_x_111) ;  /* 0x000004f000007945 */ /* 0x000fe20003800200 */
[--C-:B------:R-:W-:Y:S08]  /*71a0*/  HADD2.F32 R26, -RZ, R29.reuse.H0_H0 ;  /* 0x2000001dff1a7230 */ /* 0x100ff00000004100 */
[----:B------:R-:W1:Y:S02]  /*71b0*/  LDTM.16dp256bit.x4 R4, tmem[UR4] ;  /* 0x00000004000479ee */ /* 0x000e640008120000 */
[C---:B-1----:R-:W-:Y:S01]  /*71c0*/  FMUL R0, R24.reuse, R4 ;  /* 0x0000000418007220 */ /* 0x042fe20000400000 */
[C---:B------:R-:W-:Y:S01]  /*71d0*/  FMUL R4, R24.reuse, R8 ;  /* 0x0000000818047220 */ /* 0x040fe20000400000 */
[C---:B------:R-:W-:Y:S01]  /*71e0*/  FMUL R8, R24.reuse, R12 ;  /* 0x0000000c18087220 */ /* 0x040fe20000400000 */
[C---:B------:R-:W-:Y:S01]  /*71f0*/  FMUL R2, R24.reuse, R5 ;  /* 0x0000000518027220 */ /* 0x040fe20000400000 */
[C---:B------:R-:W-:Y:S01]  /*7200*/  FFMA R0, R27.reuse, R20, R0 ;  /* 0x000000141b007223 */ /* 0x040fe20000000000 */
[C---:B------:R-:W-:Y:S01]  /*7210*/  FMUL R12, R24.reuse, R16 ;  /* 0x00000010180c7220 */ /* 0x040fe20000400000 */
[C---:B------:R-:W-:Y:S01]  /*7220*/  FMUL R3, R24.reuse, R6 ;  /* 0x0000000618037220 */ /* 0x040fe20000400000 */
[----:B------:R-:W-:Y:S02]  /*7230*/  HADD2.F32 R16, -RZ, R29.H1_H1 ;  /* 0x3000001dff107230 */ /* 0x000fe40000004100 */
[C---:B------:R-:W-:Y:S01]  /*7240*/  FFMA R2, R27.reuse, R21, R2 ;  /* 0x000000151b027223 */ /* 0x040fe20000000002 */
[C---:B------:R-:W-:Y:S01]  /*7250*/  FMUL R7, R24.reuse, R7 ;  /* 0x0000000718077220 */ /* 0x040fe20000400000 */
[C---:B------:R-:W-:Y:S01]  /*7260*/  FMUL R5, R24.reuse, R9 ;  /* 0x0000000918057220 */ /* 0x040fe20000400000 */
[C---:B------:R-:W-:Y:S01]  /*7270*/  FFMA R3, R27.reuse, R26, R3 ;  /* 0x0000001a1b037223 */ /* 0x040fe20000000003 */
[C---:B------:R-:W-:Y:S01]  /*7280*/  FMUL R9, R24.reuse, R13 ;  /* 0x0000000d18097220 */ /* 0x040fe20000400000 */
[----:B------:R-:W-:Y:S01]  /*7290*/  FFMA R7, R27, R16, R7 ;  /* 0x000000101b077223 */ /* 0x000fe20000000007 */
[--C-:B------:R-:W-:Y:S02]  /*72a0*/  HADD2.F32 R16, -RZ, R30.reuse.H1_H1 ;  /* 0x3000001eff107230 */ /* 0x100fe40000004100 */
[C---:B------:R-:W-:Y:S01]  /*72b0*/  FMUL R6, R24.reuse, R10 ;  /* 0x0000000a18067220 */ /* 0x040fe20000400000 */
[C---:B------:R-:W-:Y:S01]  /*72c0*/  FMUL R13, R24.reuse, R17 ;  /* 0x00000011180d7220 */ /* 0x040fe20000400000 */
[----:B------:R-:W-:Y:S02]  /*72d0*/  HADD2.F32 R17, -RZ, R30.H0_H0 ;  /* 0x2000001eff117230 */ /* 0x000fe40000004100 */
[C---:B------:R-:W-:Y:S01]  /*72e0*/  FMUL R10, R24.reuse, R14 ;  /* 0x0000000e180a7220 */ /* 0x040fe20000400000 */
[----:B------:R-:W-:Y:S01]  /*72f0*/  FMUL R14, R24, R18 ;  /* 0x00000012180e7220 */ /* 0x000fe20000400000 */
[----:B------:R-:W-:Y:S01]  /*7300*/  F2FP.F16.F32.PACK_AB R32, R2, R0 ;  /* 0x000000000220723e */ /* 0x000fe200000000ff */
[--C-:B------:R-:W-:Y:S01]  /*7310*/  HADD2.F32 R18, -RZ, R31.reuse.H0_H0 ;  /* 0x2000001fff127230 */ /* 0x100fe20000004100 */
[----:B------:R-:W-:Y:S01]  /*7320*/  F2FP.F16.F32.PACK_AB R33, R7, R3 ;  /* 0x000000030721723e */ /* 0x000fe200000000ff */
[----:B------:R-:W-:Y:S02]  /*7330*/  HADD2.F32 R0, -RZ, R31.H1_H1 ;  /* 0x3000001fff007230 */ /* 0x000fe40000004100 */
[C---:B------:R-:W-:Y:S01]  /*7340*/  FMUL R11, R24.reuse, R11 ;  /* 0x0000000b180b7220 */ /* 0x040fe20000400000 */
[--C-:B------:R-:W-:Y:S02]  /*7350*/  HADD2.F32 R2, -RZ, R36.reuse.H0_H0 ;  /* 0x20000024ff027230 */ /* 0x100fe40000004100 */
[C---:B------:R-:W-:Y:S01]  /*7360*/  FFMA R4, R27.reuse, R17, R4 ;  /* 0x000000111b047223 */ /* 0x040fe20000000004 */
[----:B------:R-:W-:Y:S02]  /*7370*/  HADD2.F32 R3, -RZ, R36.H1_H1 ;  /* 0x30000024ff037230 */ /* 0x000fe40000004100 */
[C---:B------:R-:W-:Y:S01]  /*7380*/  FFMA R5, R27.reuse, R16, R5 ;  /* 0x000000101b057223 */ /* 0x040fe20000000005 */
[C---:B------:R-:W-:Y:S01]  /*7390*/  FFMA R6, R27.reuse, R18, R6 ;  /* 0x000000121b067223 */ /* 0x040fe20000000006 */
[C---:B------:R-:W-:Y:S01]  /*73a0*/  FFMA R11, R27.reuse, R0, R11 ;  /* 0x000000001b0b7223 */ /* 0x040fe2000000000b */
[--C-:B------:R-:W-:Y:S02]  /*73b0*/  HADD2.F32 R7, -RZ, R37.reuse.H0_H0 ;  /* 0x20000025ff077230 */ /* 0x100fe40000004100 */
[C---:B------:R-:W-:Y:S01]  /*73c0*/  FFMA R8, R27.reuse, R2, R8 ;  /* 0x000000021b087223 */ /* 0x040fe20000000008 */
[----:B------:R-:W-:Y:S02]  /*73d0*/  HADD2.F32 R0, -RZ, R37.H1_H1 ;  /* 0x30000025ff007230 */ /* 0x000fe40000004100 */
[----:B------:R-:W-:Y:S01]  /*73e0*/  FFMA R9, R27, R3, R9 ;  /* 0x000000031b097223 */ /* 0x000fe20000000009 */
[C---:B------:R-:W-:Y:S01]  /*73f0*/  FMUL R15, R24.reuse, R15 ;  /* 0x0000000f180f7220 */ /* 0x040fe20000400000 */
[--C-:B------:R-:W-:Y:S01]  /*7400*/  HADD2.F32 R2, -RZ, R38.reuse.H0_H0 ;  /* 0x20000026ff027230 */ /* 0x100fe20000004100 */
[----:B------:R-:W-:Y:S01]  /*7410*/  F2FP.F16.F32.PACK_AB R34, R5, R4 ;  /* 0x000000040522723e */ /* 0x000fe200000000ff */
[----:B------:R-:W-:Y:S02]  /*7420*/  HADD2.F32 R3, -RZ, R38.H1_H1 ;  /* 0x30000026ff037230 */ /* 0x000fe40000004100 */
[C---:B------:R-:W-:Y:S01]  /*7430*/  FFMA R10, R27.reuse, R7, R10 ;  /* 0x000000071b0a7223 */ /* 0x040fe2000000000a */
[--C-:B------:R-:W-:Y:S02]  /*7440*/  HADD2.F32 R4, -RZ, R39.reuse.H0_H0 ;  /* 0x20000027ff047230 */ /* 0x100fe40000004100 */
[C---:B------:R-:W-:Y:S01]  /*7450*/  FFMA R15, R27.reuse, R0, R15 ;  /* 0x000000001b0f7223 */ /* 0x040fe2000000000f */
[----:B------:R-:W-:Y:S02]  /*7460*/  HADD2.F32 R5, -RZ, R39.H1_H1 ;  /* 0x30000027ff057230 */ /* 0x000fe40000004100 */
[----:B------:R-:W-:Y:S01]  /*7470*/  FMUL R19, R24, R19 ;  /* 0x0000001318137220 */ /* 0x000fe20000400000 */
[C---:B------:R-:W-:Y:S01]  /*7480*/  FFMA R12, R27.reuse, R2, R12 ;  /* 0x000000021b0c7223 */ /* 0x040fe2000000000c */
[C---:B------:R-:W-:Y:S01]  /*7490*/  FFMA R13, R27.reuse, R3, R13 ;  /* 0x000000031b0d7223 */ /* 0x040fe2000000000d */
[C---:B------:R-:W-:Y:S01]  /*74a0*/  FFMA R14, R27.reuse, R4, R14 ;  /* 0x000000041b0e7223 */ /* 0x040fe2000000000e */
[----:B------:R-:W-:Y:S01]  /*74b0*/  FFMA R19, R27, R5, R19 ;  /* 0x000000051b137223 */ /* 0x000fe20000000013 */
[----:B------:R-:W-:Y:S02]  /*74c0*/  F2FP.F16.F32.PACK_AB R35, R11, R6 ;  /* 0x000000060b23723e */ /* 0x000fe400000000ff */
[----:B------:R-:W-:Y:S02]  /*74d0*/  F2FP.F16.F32.PACK_AB R8, R9, R8 ;  /* 0x000000080908723e */ /* 0x000fe400000000ff */
[----:B------:R-:W-:Y:S01]  /*74e0*/  F2FP.F16.F32.PACK_AB R9, R15, R10 ;  /* 0x0000000a0f09723e */ /* 0x000fe200000000ff */
[----:B------:R1:W-:Y:S01]  /*74f0*/  STSM.16.M88.4 [R69+0x200], R32 ;  /* 0x0002002045007844 */ /* 0x0003e20000000200 */
[----:B------:R-:W-:Y:S02]  /*7500*/  F2FP.F16.F32.PACK_AB R10, R13, R12 ;  /* 0x0000000c0d0a723e */ /* 0x000fe400000000ff */
[----:B------:R-:W-:Y:S05]  /*7510*/  F2FP.F16.F32.PACK_AB R11, R19, R14 ;  /* 0x0000000e130b723e */ /* 0x000fea00000000ff */
[----:B------:R1:W-:Y:S01]  /*7520*/  STSM.16.M88.4 [R68+0x200], R8 ;  /* 0x0002000844007844 */ /* 0x0003e20000000200 */
[----:B------:R-:W-:Y:S01]  /*7530*/  @!PT LDS RZ, [RZ] ;  /* 0x00000000fffff984 */ /* 0x000fe20000000800 */
[----:B------:R-:W-:Y:S01]  /*7540*/  @!PT LDS RZ, [RZ] ;  /* 0x00000000fffff984 */ /* 0x000fe20000000800 */
[----:B------:R-:W-:Y:S01]  /*7550*/  @!PT LDS RZ, [RZ] ;  /* 0x00000000fffff984 */ /* 0x000fe20000000800 */
[----:B------:R-:W-:Y:S01]  /*7560*/  @!PT LDS RZ, [RZ] ;  /* 0x00000000fffff984 */ /* 0x000fe20000000800 */
[----:B------:R3:W-:Y:S07]  /*7570*/  MEMBAR.ALL.CTA ;  /* 0x0000000000007992 */ /* 0x0007ee0000008000 */
[----:B---3--:R-:W3:Y:S02]  /*7580*/  FENCE.VIEW.ASYNC.S ;  /* 0x00000000000073c6 */ /* 0x008ee40000000000 */
[----:B---3--:R-:W-:Y:S06]  /*7590*/  BAR.SYNC.DEFER_BLOCKING 0x1, 0x80 ;  /* 0x0042000000007b1d */ /* 0x008fec0000010000 */
[----:B------:R-:W-:Y:S05]  /*75a0*/  @P0 BRA `(.L_x_112) ;  /* 0x0000000000340947 */ /* 0x000fea0003800000 */
[----:B------:R-:W3:Y:S01]  /*75b0*/  LDCU.64 UR6, c[0x0][0x348] ;  /* 0x00006900ff0677ac */ /* 0x000ee20008000a00 */
[----:B------:R-:W-:Y:S02]  /*75c0*/  R2UR UR42, R65 ;  /* 0x00000000412a72ca */ /* 0x000fe400000e0000 */
[----:B------:R-:W-:Y:S01]  /*75d0*/  R2UR UR43, R64 ;  /* 0x00000000402b72ca */ /* 0x000fe200000e0000 */
[----:B------:R-:W-:Y:S01]  /*75e0*/  UIADD3 UR4, UPT, UPT, UR49, 0x200, URZ ;  /* 0x0000020031047890 */ /* 0x000fe2000fffe0ff */
[----:B------:R-:W-:Y:S02]  /*75f0*/  R2UR UR44, R62 ;  /* 0x000000003e2c72ca */ /* 0x000fe400000e0000 */
[----:B------:R-:W-:Y:S03]  /*7600*/  R2UR UR45, R63 ;  /* 0x000000003f2d72ca */ /* 0x000fe600000e0000 */
[----:B------:R-:W-:Y:S05]  /*7610*/  IMAD.U32 R60, RZ, RZ, UR4 ;  /* 0x00000004ff3c7e24 */ /* 0x000fea000f8e00ff */
[----:B------:R-:W-:Y:S01]  /*7620*/  R2UR UR40, R60 ;  /* 0x000000003c2872ca */ /* 0x000fe200000e0000 */
[----:B---3--:R-:W-:Y:S04]  /*7630*/  UIADD3 UR4, UP0, UPT, UR6, 0x780, URZ ;  /* 0x0000078006047890 */ /* 0x008fe8000ff1e0ff */
[----:B------:R-:W-:Y:S09]  /*7640*/  UIADD3.X UR5, UPT, UPT, URZ, UR7, URZ, UP0, !UPT ;  /* 0x00000007ff057290 */ /* 0x000ff200087fe4ff */
[----:B------:R3:W-:Y:S01]  /*7650*/  UTMASTG.5D.IM2COL [UR40], [UR4] ;  /* 0x00000028040073b5 */ /* 0x0007e20008060000 */
[----:B------:R0:W-:Y:S01]  /*7660*/  UTMACMDFLUSH ;  /* 0x00000000000079b7 */ /* 0x0001e20000000000 */
[----:B---3--:R-:W-:Y:S04]  /*7670*/  DEPBAR.LE SB0, 0x1 ;  /* 0x000080400000791a */ /* 0x008fe80000000000 */
.L_x_112:
[----:B------:R-:W-:Y:S05]  /*7680*/  BSYNC.RECONVERGENT B0 ;  /* 0x0000000000007941 */ /* 0x000fea0003800200 */
.L_x_111:
[----:B------:R-:W-:Y:S01]  /*7690*/  BAR.SYNC.DEFER_BLOCKING 0x1, 0x80 ;  /* 0x0042000000007b1d */ /* 0x000fe20000010000 */
[----:B------:R-:W-:Y:S01]  /*76a0*/  ISETP.NE.AND P1, PT, R67, RZ, PT ;  /* 0x000000ff4300720c */ /* 0x000fe20003f25270 */
[----:B------:R-:W-:Y:S01]  /*76b0*/  UISETP.NE.AND UP0, UPT, UR52, URZ, UPT ;  /* 0x000000ff3400728c */ /* 0x000fe2000bf05270 */
[----:B------:R-:W-:Y:S11]  /*76c0*/  LEA R4, R71, UR49, 0x3 ;  /* 0x0000003147047c11 */ /* 0x000ff6000f8e18ff */
[----:B------:R-:W-:Y:S01]  /*76d0*/  @P1 SHF.L.U32 R3, R48, 0x1f, RZ ;  /* 0x0000001f30031819 */ /* 0x000fe200000006ff */
[----:B------:R-:W-:Y:S06]  /*76e0*/  BRA.U !UP0, `(.L_x_113) ;  /* 0x0000000108247547 */ /* 0x000fec000b800000 */
[----:B------:R-:W3:Y:S01]  /*76f0*/  S2R R0, SR_CgaCtaId ;  /* 0x0000000000007919 */ /* 0x000ee20000008800 */
[----:B------:R-:W-:Y:S01]  /*7700*/  IMAD.U32 R2, RZ, RZ, UR50 ;  /* 0x00000032ff027e24 */ /* 0x000fe2000f8e00ff */
[----:B------:R-:W-:Y:S04]  /*7710*/  UIADD3 UR4, UPT, UPT, UR50, 0x1, URZ ;  /* 0x0000000132047890 */ /* 0x000fe8000fffe0ff */
[----:B------:R-:W-:Y:S01]  /*7720*/  @P1 LEA R2, R2, UR49, 0x3 ;  /* 0x0000003102021c11 */ /* 0x000fe2000f8e18ff */
[----:B------:R-:W-:Y:S04]  /*7730*/  UISETP.NE.AND UP0, UPT, UR4, 0x4, UPT ;  /* 0x000000040400788c */ /* 0x000fe8000bf05270 */
[----:B------:R-:W-:Y:S01]  /*7740*/  @P1 VIADD R2, R2, 0x130 ;  /* 0x0000013002021836 */ /* 0x000fe20000000000 */
[----:B------:R-:W-:Y:S04]  /*7750*/  USEL UR50, UR4, URZ, UP0 ;  /* 0x000000ff04327287 */ /* 0x000fe80008000000 */
[----:B---3--:R-:W-:Y:S04]  /*7760*/  @P1 PRMT R0, R0, 0x654, R2 ;  /* 0x0000065400001816 */ /* 0x008fe80000000002 */
[----:B------:R3:W-:Y:S04]  /*7770*/  @P1 SYNCS.ARRIVE.TRANS64.RED.A1T0 RZ, [R0+URZ], RZ ;  /* 0x000000ff00ff19a7 */ /* 0x0007e800081004ff */
.L_x_113:
[----:B------:R-:W4:Y:S01]  /*7780*/  @P1 SYNCS.PHASECHK.TRANS64.TRYWAIT P0, [R4+URZ+0x110], R3 ;  /* 0x00011003040015a7 */ /* 0x000f2200080011ff */
[----:B------:R-:W-:Y:S01]  /*7790*/  BSSY B1, `(.L_x_114) ;  /* 0x0000013000017945 */ /* 0x000fe20003800000 */
[----:B----4-:R-:W-:Y:S03]  /*77a0*/  @P1 SEL R73, RZ, 0x1, !P0 ;  /* 0x00000001ff491807 */ /* 0x010fe60004000000 */
[----:B------:R-:W-:Y:S05]  /*77b0*/  @!P1 BRA `(.L_x_115) ;  /* 0x0000000000409947 */ /* 0x000fea0003800000 */
[----:B------:R-:W-:Y:S01]  /*77c0*/  ISETP.NE.AND P1, PT, R74, RZ, PT ;  /* 0x000000ff4a00720c */ /* 0x000fe20003f25270 */
[----:B------:R-:W-:Y:S01]  /*77d0*/  BSSY B0, `(.L_x_116) ;  /* 0x0000009000007945 */ /* 0x000fe20003800000 */
[----:B------:R-:W-:Y:S11]  /*77e0*/  ISETP.NE.AND P0, PT, R73, RZ, PT ;  /* 0x000000ff4900720c */ /* 0x000ff60003f05270 */
[----:B------:R-:W-:Y:S05]  /*77f0*/  @P1 IMAD R3, R71, 0x1000, R72 ;  /* 0x0000100047031824 */ /* 0x000fea00078e0248 */
[----:B------:R-:W-:Y:S05]  /*7800*/  @P1 IADD3 R2, PT, PT, R3, UR49, RZ ;  /* 0x0000003103021c10 */ /* 0x000fea000fffe0ff */
[----:B------:R-:W-:Y:S01]  /*7810*/  @P1 IMAD.IADD R2, R61, 0x1, R2 ;  /* 0x000000013d021824 */ /* 0x000fe200078e0202 */
[----:B------:R-:W-:Y:S06]  /*7820*/  @P0 BRA `(.L_x_117) ;  /* 0x00000000000c0947 */ /* 0x000fec0003800000 */
[----:B---3--:R-:W-:Y:S04]  /*7830*/  SHF.L.U32 R0, R48, 0x1f, RZ ;  /* 0x0000001f30007819 */ /* 0x008fe800000006ff */
[----:B------:R-:W3:Y:S02]  /*7840*/  SYNCS.PHASECHK.TRANS64.TRYWAIT P0, [R4+URZ+0x110], R0 ;  /* 0x00011000040075a7 */ /* 0x000ee400080011ff */
[----:B---3--:R-:W-:Y:S05]  /*7850*/  @!P0 BRA `(.L_x_118) ;  /* 0x0000002800908947 */ /* 0x008fea0003800000 */
.L_x_117:
[----:B------:R-:W-:Y:S05]  /*7860*/  BSYNC B0 ;  /* 0x0000000000007941 */ /* 0x000fea0003800000 */
.L_x_116:
[----:B------:R-:W-:Y:S02]  /*7870*/  ISETP.NE.AND P0, PT, R74, RZ, PT ;  /* 0x000000ff4a00720c */ /* 0x000fe40003f05270 */
[----:B------:R-:W-:Y:S11]  /*7880*/  IADD3 R71, PT, PT, R71, 0x1, RZ ;  /* 0x0000000147477810 */ /* 0x000ff60007ffe0ff */
[----:B------:R-:W-:Y:S05]  /*7890*/  @P0 WARPSYNC.ALL ;  /* 0x0000000000000948 */ /* 0x000fea0003800000 */
[----:B------:R4:W1:Y:S04]  /*78a0*/  @P0 LDSM.16.M88.4 R28, [R3+UR49+0x200] ;  /* 0x00020031031c083b */ /* 0x0008680008000200 */
[----:B------:R4:W1:Y:S02]  /*78b0*/  @P0 LDSM.16.M88.4 R36, [R2+0x200] ;  /* 0x000200000224083b */ /* 0x0008640000000200 */
.L_x_115:
[----:B------:R-:W-:Y:S05]  /*78c0*/  BSYNC B1 ;  /* 0x0000000000017941 */ /* 0x000fea0003800000 */
.L_x_114:
[----:B---3--:R-:W-:Y:S05]  /*78d0*/  VIADD R0, R25, 0x20 ;  /* 0x0000002019007836 */ /* 0x008fea0000000000 */
[----:B------:R-:W-:Y:S04]  /*78e0*/  SHF.R.U32.HI R0, RZ, 0x15, R0 ;  /* 0x00000015ff007819 */ /* 0x000fe80000011600 */
[----:B------:R-:W-:Y:S11]  /*78f0*/  LOP3.LUT P0, RZ, R0, 0x3, R52, 0x48, !PT ;  /* 0x0000000300ff7812 */ /* 0x000ff60007804834 */
[----:B------:R-:W-:Y:S02]  /*7900*/  @!UPT UIADD3 URZ, UPT, UPT, URZ, URZ, URZ ;  /* 0x000000fffffff290 */ /* 0x000fe4000fffe0ff */
[----:B------:R-:W-:Y:S05]  /*7910*/  @!P0 BRA `(.L_x_119) ;  /* 0x0000000000408947 */ /* 0x000fea0003800000 */
[----:B------:R-:W3:Y:S01]  /*7920*/  LDCU.64 UR8, c[0x4][0x70] ;  /* 0x01000e00ff0877ac */ /* 0x000ee20008000a00 */
[----:B----4-:R-:W-:Y:S01]  /*7930*/  MOV R3, 0x0 ;  /* 0x0000000000037802 */ /* 0x010fe20000000f00 */
[----:B------:R-:W-:Y:S02]  /*7940*/  HFMA2 R12, -RZ, RZ, 0, 5.9604644775390625e-08 ;  /* 0x00000001ff0c7431 */ /* 0x000fe400000001ff */
[----:B-1----:R-:W-:Y:S02]  /*7950*/  IMAD.MOV.U32 R8, RZ, RZ, 0x192 ;  /* 0x00000192ff087424 */ /* 0x002fe400078e00ff */
[----:B------:R-:W-:Y:S01]  /*7960*/  IMAD.MOV.U32 R13, RZ, RZ, RZ ;  /* 0x000000ffff0d7224 */ /* 0x000fe200078e00ff */
[----:B------:R-:W1:Y:S01]  /*7970*/  LDCU.64 UR6, c[0x4][0x78] ;  /* 0x01000f00ff0677ac */ /* 0x000e620008000a00 */
[----:B------:R-:W4:Y:S01]  /*7980*/  LDC.64 R2, c[0x4][R3] ;  /* 0x0100000003027b82 */ /* 0x000f220000000a00 */
[----:B------:R-:W5:Y:S01]  /*7990*/  LDCU.64 UR4, c[0x4][0x10] ;  /* 0x01000200ff0477ac */ /* 0x000f620008000a00 */
[----:B---3--:R-:W-:Y:S01]  /*79a0*/  MOV R5, UR9 ;  /* 0x0000000900057c02 */ /* 0x008fe20008000f00 */
[----:B------:R-:W-:Y:S01]  /*79b0*/  IMAD.U32 R4, RZ, RZ, UR8 ;  /* 0x00000008ff047e24 */ /* 0x000fe2000f8e00ff */
[----:B-1----:R-:W-:Y:S01]  /*79c0*/  MOV R7, UR7 ;  /* 0x0000000700077c02 */ /* 0x002fe20008000f00 */
[----:B------:R-:W-:Y:S01]  /*79d0*/  IMAD.U32 R6, RZ, RZ, UR6 ;  /* 0x00000006ff067e24 */ /* 0x000fe2000f8e00ff */
[----:B-----5:R-:W-:Y:S01]  /*79e0*/  MOV R11, UR5 ;  /* 0x00000005000b7c02 */ /* 0x020fe20008000f00 */
[----:B------:R-:W-:Y:S02]  /*79f0*/  IMAD.U32 R10, RZ, RZ, UR4 ;  /* 0x00000004ff0a7e24 */ /* 0x000fe4000f8e00ff */
[----:B------:R-:W-:Y:S07]  /*7a00*/  LEPC R20, `(.L_x_119) ;  /* 0x000000001014794e */ /* 0x000fee0000000000 */
[----:B--2-4-:R-:W-:Y:S05]  /*7a10*/  CALL.ABS.NOINC R2 ;  /* 0x0000000002007343 */ /* 0x014fea0003c00000 */
.L_x_119:
[----:B------:R-:W-:Y:S01]  /*7a20*/  ISETP.NE.AND P6, PT, R67, RZ, PT ;  /* 0x000000ff4300720c */ /* 0x000fe20003fc5270 */
[----:B------:R-:W-:Y:S05]  /*7a30*/  WARPSYNC.ALL ;  /* 0x0000000000007948 */ /* 0x000fea0003800000 */
[----:B------:R-:W-:Y:S01]  /*7a40*/  R2UR UR4, R25 ;  /* 0x00000000190472ca */ /* 0x000fe200000e0000 */
[--C-:B-1--4-:R-:W-:Y:S01]  /*7a50*/  HADD2.F32 R3, -RZ, R28.reuse.H0_H0 ;  /* 0x2000001cff037230 */ /* 0x112fe20000004100 */
[----:B------:R-:W1:Y:S01]  /*7a60*/  S2R R75, SR_CgaCtaId ;  /* 0x00000000004b7919 */ /* 0x000e620000008800 */
[--C-:B------:R-:W-:Y:S01]  /*7a70*/  HADD2.F32 R20, -RZ, R29.reuse.H0_H0 ;  /* 0x2000001dff147230 */ /* 0x100fe20000004100 */
[----:B------:R-:W-:Y:S01]  /*7a80*/  ISETP.NE.AND P0, PT, R50, RZ, PT ;  /* 0x000000ff3200720c */ /* 0x000fe20003f05270 */
[----:B------:R-:W-:Y:S01]  /*7a90*/  HADD2.F32 R21, -RZ, R29.H1_H1 ;  /* 0x3000001dff157230 */ /* 0x000fe20000004100 */
[----:B------:R-:W-:Y:S07]  /*7aa0*/  BSSY.RECONVERGENT B0, `(.L_x_120) ;  /* 0x0000053000007945 */ /* 0x000fee0003800200 */
[----:B------:R-:W3:Y:S02]  /*7ab0*/  LDTM.16dp256bit.x4 R4, tmem[UR4+0x20] ;  /* 0x00002004000479ee */ /* 0x000ee40008120000 */
[C---:B---3--:R-:W-:Y:S01]  /*7ac0*/  FMUL R0, R24.reuse, R4 ;  /* 0x0000000418007220 */ /* 0x048fe20000400000 */
[----:B------:R-:W-:Y:S02]  /*7ad0*/  HADD2.F32 R4, -RZ, R28.H1_H1 ;  /* 0x3000001cff047230 */ /* 0x000fe40000004100 */
[C---:B------:R-:W-:Y:S01]  /*7ae0*/  FMUL R2, R24.reuse, R5 ;  /* 0x0000000518027220 */ /* 0x040fe20000400000 */
[C---:B------:R-:W-:Y:S01]  /*7af0*/  FMUL R7, R24.reuse, R7 ;  /* 0x0000000718077220 */ /* 0x040fe20000400000 */
[C---:B------:R-:W-:Y:S01]  /*7b00*/  FFMA R0, R27.reuse, R3, R0 ;  /* 0x000000031b007223 */ /* 0x040fe20000000000 */
[C---:B------:R-:W-:Y:S01]  /*7b10*/  FMUL R3, R24.reuse, R6 ;  /* 0x0000000618037220 */ /* 0x040fe20000400000 */
[C---:B------:R-:W-:Y:S01]  /*7b20*/  FFMA R2, R27.reuse, R4, R2 ;  /* 0x000000041b027223 */ /* 0x040fe20000000002 */
[C---:B------:R-:W-:Y:S01]  /*7b30*/  FMUL R4, R24.reuse, R8 ;  /* 0x0000000818047220 */ /* 0x040fe20000400000 */
[----:B------:R-:W-:Y:S01]  /*7b40*/  FMUL R8, R24, R12 ;  /* 0x0000000c18087220 */ /* 0x000fe20000400000 */
[C---:B------:R-:W-:Y:S01]  /*7b50*/  FFMA R3, R27.reuse, R20, R3 ;  /* 0x000000141b037223 */ /* 0x040fe20000000003 */
[----:B------:R-:W-:Y:S01]  /*7b60*/  FFMA R7, R27, R21, R7 ;  /* 0x000000151b077223 */ /* 0x000fe20000000007 */
[----:B------:R-:W-:Y:S01]  /*7b70*/  F2FP.F16.F32.PACK_AB R32, R2, R0 ;  /* 0x000000000220723e */ /* 0x000fe200000000ff */
[C---:B------:R-:W-:Y:S01]  /*7b80*/  FMUL R12, R24.reuse, R16 ;  /* 0x00000010180c7220 */ /* 0x040fe20000400000 */
[--C-:B------:R-:W-:Y:S02]  /*7b90*/  HADD2.F32 R16, -RZ, R30.reuse.H0_H0 ;  /* 0x2000001eff107230 */ /* 0x100fe40000004100 */
[C---:B------:R-:W-:Y:S01]  /*7ba0*/  FMUL R5, R24.reuse, R9 ;  /* 0x0000000918057220 */ /* 0x040fe20000400000 */
[----:B------:R-:W-:Y:S01]  /*7bb0*/  F2FP.F16.F32.PACK_AB R33, R7, R3 ;  /* 0x000000030721723e */ /* 0x000fe200000000ff */
[----:B------:R-:W-:Y:S02]  /*7bc0*/  HADD2.F32 R0, -RZ, R30.H1_H1 ;  /* 0x3000001eff007230 */ /* 0x000fe40000004100 */
[C---:B------:R-:W-:Y:S01]  /*7bd0*/  FMUL R6, R24.reuse, R10 ;  /* 0x0000000a18067220 */ /* 0x040fe20000400000 */
[--C-:B------:R-:W-:Y:S02]  /*7be0*/  HADD2.F32 R2, -RZ, R31.reuse.H0_H0 ;  /* 0x2000001fff027230 */ /* 0x100fe40000004100 */
[C---:B------:R-:W-:Y:S01]  /*7bf0*/  FMUL R11, R24.reuse, R11 ;  /* 0x0000000b180b7220 */ /* 0x040fe20000400000 */
[----:B------:R-:W-:Y:S02]  /*7c00*/  HADD2.F32 R3, -RZ, R31.H1_H1 ;  /* 0x3000001fff037230 */ /* 0x000fe40000004100 */
[C---:B------:R-:W-:Y:S01]  /*7c10*/  FFMA R4, R27.reuse, R16, R4 ;  /* 0x000000101b047223 */ /* 0x040fe20000000004 */
[C---:B------:R-:W-:Y:S01]  /*7c20*/  FFMA R5, R27.reuse, R0, R5 ;  /* 0x000000001b057223 */ /* 0x040fe20000000005 */
[C---:B------:R-:W-:Y:S01]  /*7c30*/  FFMA R6, R27.reuse, R2, R6 ;  /* 0x000000021b067223 */ /* 0x040fe20000000006 */
[--C-:B------:R-:W-:Y:S02]  /*7c40*/  HADD2.F32 R0, -RZ, R36.reuse.H0_H0 ;  /* 0x20000024ff007230 */ /* 0x100fe40000004100 */
[----:B------:R-:W-:Y:S01]  /*7c50*/  FFMA R11, R27, R3, R11 ;  /* 0x000000031b0b7223 */ /* 0x000fe2000000000b */
[----:B------:R-:W-:Y:S01]  /*7c60*/  HADD2.F32 R2, -RZ, R36.H1_H1 ;  /* 0x30000024ff027230 */ /* 0x000fe20000004100 */
[----:B------:R-:W-:Y:S01]  /*7c70*/  F2FP.F16.F32.PACK_AB R34, R5, R4 ;  /* 0x000000040522723e */ /* 0x000fe200000000ff */
[C---:B------:R-:W-:Y:S01]  /*7c80*/  FMUL R9, R24.reuse, R13 ;  /* 0x0000000d18097220 */ /* 0x040fe20000400000 */
[--C-:B------:R-:W-:Y:S01]  /*7c90*/  HADD2.F32 R3, -RZ, R37.reuse.H0_H0 ;  /* 0x20000025ff037230 */ /* 0x100fe20000004100 */
[----:B------:R-:W-:Y:S01]  /*7ca0*/  F2FP.F16.F32.PACK_AB R35, R11, R6 ;  /* 0x000000060b23723e */ /* 0x000fe200000000ff */
[C---:B------:R-:W-:Y:S01]  /*7cb0*/  FMUL R10, R24.reuse, R14 ;  /* 0x0000000e180a7220 */ /* 0x040fe20000400000 */
[C---:B------:R-:W-:Y:S01]  /*7cc0*/  FFMA R8, R27.reuse, R0, R8 ;  /* 0x000000001b087223 */ /* 0x040fe20000000008 */
[C---:B------:R-:W-:Y:S01]  /*7cd0*/  FFMA R9, R27.reuse, R2, R9 ;  /* 0x000000021b097223 */ /* 0x040fe20000000009 */
[----:B------:R-:W-:Y:S01]  /*7ce0*/  HADD2.F32 R0, -RZ, R37.H1_H1 ;  /* 0x30000025ff007230 */ /* 0x000fe20000004100 */
[----:B------:R3:W-:Y:S01]  /*7cf0*/  STSM.16.M88.4 [R69+0x1200], R32 ;  /* 0x0012002045007844 */ /* 0x0007e20000000200 */
[----:B------:R-:W-:Y:S01]  /*7d00*/  FFMA R10, R27, R3, R10 ;  /* 0x000000031b0a7223 */ /* 0x000fe2000000000a */
[C---:B------:R-:W-:Y:S01]  /*7d10*/  FMUL R15, R24.reuse, R15 ;  /* 0x0000000f180f7220 */ /* 0x040fe20000400000 */
[----:B------:R-:W-:Y:S01]  /*7d20*/  F2FP.F16.F32.PACK_AB R8, R9, R8 ;  /* 0x000000080908723e */ /* 0x000fe200000000ff */
[--C-:B------:R-:W-:Y:S02]  /*7d30*/  HADD2.F32 R2, -RZ, R38.reuse.H0_H0 ;  /* 0x20000026ff027230 */ /* 0x100fe40000004100 */
[C---:B------:R-:W-:Y:S01]  /*7d40*/  FMUL R13, R24.reuse, R17 ;  /* 0x00000011180d7220 */ /* 0x040fe20000400000 */
[----:B------:R-:W-:Y:S02]  /*7d50*/  HADD2.F32 R3, -RZ, R38.H1_H1 ;  /* 0x30000026ff037230 */ /* 0x000fe40000004100 */
[C---:B------:R-:W-:Y:S01]  /*7d60*/  FMUL R14, R24.reuse, R18 ;  /* 0x00000012180e7220 */ /* 0x040fe20000400000 */
[--C-:B------:R-:W-:Y:S02]  /*7d70*/  HADD2.F32 R4, -RZ, R39.reuse.H0_H0 ;  /* 0x20000027ff047230 */ /* 0x100fe40000004100 */
[C---:B------:R-:W-:Y:S01]  /*7d80*/  FFMA R15, R27.reuse, R0, R15 ;  /* 0x000000001b0f7223 */ /* 0x040fe2000000000f */
[----:B------:R-:W-:Y:S01]  /*7d90*/  MOV R0, UR50 ;  /* 0x0000003200007c02 */ /* 0x000fe20008000f00 */
        /* <DEDUP_REMOVED lines=8> */
[----:B------:R-:W-:Y:S02]  /*7e20*/  F2FP.F16.F32.PACK_AB R11, R19, R14 ;  /* 0x0000000e130b723e */ /* 0x000fe400000000ff */
[----:B------:R-:W-:Y:S02]  /*7e30*/  @P6 LEA R0, R0, UR49, 0x3 ;  /* 0x0000003100006c11 */ /* 0x000fe4000f8e18ff */
[----:B------:R-:W-:Y:S01]  /*7e40*/  LEA R2, R71, UR49, 0x3 ;  /* 0x0000003147027c11 */ /* 0x000fe2000f8e18ff */
[----:B------:R3:W-:Y:S01]  /*7e50*/  STSM.16.M88.4 [R68+0x1200], R8 ;  /* 0x0012000844007844 */ /* 0x0007e20000000200 */
[----:B------:R-:W-:Y:S02]  /*7e60*/  @P6 IADD3 R0, PT, PT, R0, 0x130, RZ ;  /* 0x0000013000006810 */ /* 0x000fe40007ffe0ff */
[----:B------:R-:W-:Y:S01]  /*7e70*/  @P6 SHF.L.U32 R3, R48, 0x1f, RZ ;  /* 0x0000001f30036819 */ /* 0x000fe200000006ff */
[----:B------:R-:W-:Y:S01]  /*7e80*/  @!PT LDS RZ, [RZ] ;  /* 0x00000000fffff984 */ /* 0x000fe20000000800 */
[----:B------:R-:W-:Y:S01]  /*7e90*/  @!PT LDS RZ, [RZ] ;  /* 0x00000000fffff984 */ /* 0x000fe20000000800 */
[----:B------:R-:W-:Y:S01]  /*7ea0*/  @!PT LDS RZ, [RZ] ;  /* 0x00000000fffff984 */ /* 0x000fe20000000800 */
[----:B------:R-:W-:Y:S01]  /*7eb0*/  @!PT LDS RZ, [RZ] ;  /* 0x00000000fffff984 */ /* 0x000fe20000000800 */
[----:B------:R4:W-:Y:S06]  /*7ec0*/  MEMBAR.ALL.CTA ;  /* 0x0000000000007992 */ /* 0x0009ec0000008000 */
[----:B----4-:R-:W4:Y:S01]  /*7ed0*/  FENCE.VIEW.ASYNC.S ;  /* 0x00000000000073c6 */ /* 0x010f220000000000 */
[----:B-1----:R-:W-:Y:S01]  /*7ee0*/  @P6 PRMT R0, R75, 0x654, R0 ;  /* 0x000006544b006816 */ /* 0x002fe20000000000 */
[----:B----4-:R-:W-:Y:S06]  /*7ef0*/  BAR.SYNC.DEFER_BLOCKING 0x1, 0x80 ;  /* 0x0042000000007b1d */ /* 0x010fec0000010000 */
[----:B------:R-:W-:Y:S05]  /*7f00*/  @P0 BRA `(.L_x_121) ;  /* 0x0000000000300947 */ /* 0x000fea0003800000 */
[----:B------:R-:W1:Y:S01]  /*7f10*/  LDCU.64 UR6, c[0x0][0x348] ;  /* 0x00006900ff0677ac */ /* 0x000e620008000a00 */
[----:B------:R-:W-:Y:S02]  /*7f20*/  R2UR UR10, R65 ;  /* 0x00000000410a72ca */ /* 0x000fe400000e0000 */
[----:B------:R-:W-:Y:S01]  /*7f30*/  R2UR UR11, R64 ;  /* 0x00000000400b72ca */ /* 0x000fe200000e0000 */
[----:B------:R-:W-:Y:S01]  /*7f40*/  UIADD3 UR9, UPT, UPT, UR41, 0x20, URZ ;  /* 0x0000002029097890 */ /* 0x000fe2000fffe0ff */
[----:B------:R-:W-:Y:S01]  /*7f50*/  R2UR UR12, R62 ;  /* 0x000000003e0c72ca */ /* 0x000fe200000e0000 */
[----:B------:R-:W-:Y:S01]  /*7f60*/  UIADD3 UR8, UPT, UPT, UR49, 0x1200, URZ ;  /* 0x0000120031087890 */ /* 0x000fe2000fffe0ff */
[----:B------:R-:W-:Y:S01]  /*7f70*/  R2UR UR13, R63 ;  /* 0x000000003f0d72ca */ /* 0x000fe200000e0000 */
[----:B-1----:R-:W-:Y:S04]  /*7f80*/  UIADD3 UR4, UP0, UPT, UR6, 0x780, URZ ;  /* 0x0000078006047890 */ /* 0x002fe8000ff1e0ff */
[----:B------:R-:W-:Y:S09]  /*7f90*/  UIADD3.X UR5, UPT, UPT, URZ, UR7, URZ, UP0, !UPT ;  /* 0x00000007ff057290 */ /* 0x000ff200087fe4ff */
[----:B------:R1:W-:Y:S01]  /*7fa0*/  UTMASTG.5D.IM2COL [UR8], [UR4] ;  /* 0x00000008040073b5 */ /* 0x0003e20008060000 */
[----:B------:R0:W-:Y:S01]  /*7fb0*/  UTMACMDFLUSH ;  /* 0x00000000000079b7 */ /* 0x0001e20000000000 */
[----:B-1----:R-:W-:Y:S04]  /*7fc0*/  DEPBAR.LE SB0, 0x1 ;  /* 0x000080400000791a */ /* 0x002fe80000000000 */
.L_x_121:
[----:B------:R-:W-:Y:S05]  /*7fd0*/  BSYNC.RECONVERGENT B0 ;  /* 0x0000000000007941 */ /* 0x000fea0003800200 */
.L_x_120:
[----:B------:R-:W-:Y:S01]  /*7fe0*/  BAR.SYNC.DEFER_BLOCKING 0x1, 0x80 ;  /* 0x0042000000007b1d */ /* 0x000fe20000010000 */
[----:B------:R-:W-:Y:S04]  /*7ff0*/  UIADD3 UR4, UPT, UPT, UR50, 0x1, URZ ;  /* 0x0000000132047890 */ /* 0x000fe8000fffe0ff */
[----:B------:R-:W-:Y:S04]  /*8000*/  UISETP.NE.AND UP0, UPT, UR4, 0x4, UPT ;  /* 0x000000040400788c */ /* 0x000fe8000bf05270 */
[----:B------:R-:W-:Y:S01]  /*8010*/  USEL UR40, UR4, URZ, UP0 ;  /* 0x000000ff04287287 */ /* 0x000fe20008000000 */
[----:B------:R1:W-:Y:S01]  /*8020*/  @P6 SYNCS.ARRIVE.TRANS64.RED.A1T0 RZ, [R0+URZ], RZ ;  /* 0x000000ff00ff69a7 */ /* 0x0003e200081004ff */
[----:B------:R-:W-:Y:S01]  /*8030*/  BSSY B1, `(.L_x_122) ;  /* 0x0000014000017945 */ /* 0x000fe20003800000 */
[----:B------:R-:W4:Y:S02]  /*8040*/  @P6 SYNCS.PHASECHK.TRANS64.TRYWAIT P0, [R2+URZ+0x110], R3 ;  /* 0x00011003020065a7 */ /* 0x000f2400080011ff */
[----:B----4-:R-:W-:Y:S01]  /*8050*/  @P6 SEL R73, RZ, 0x1, !P0 ;  /* 0x00000001ff496807 */ /* 0x010fe20004000000 */
[----:B-1----:R-:W-:Y:S06]  /*8060*/  @!P6 BRA `(.L_x_123) ;  /* 0x000000000040e947 */ /* 0x002fec0003800000 */
[----:B------:R-:W-:Y:S01]  /*8070*/  ISETP.NE.AND P1, PT, R74, RZ, PT ;  /* 0x000000ff4a00720c */ /* 0x000fe20003f25270 */
[----:B------:R-:W-:Y:S01]  /*8080*/  BSSY B0, `(.L_x_124) ;  /* 0x0000009000007945 */ /* 0x000fe20003800000 */
[----:B------:R-:W-:Y:S11]  /*8090*/  ISETP.NE.AND P0, PT, R73, RZ, PT ;  /* 0x000000ff4900720c */ /* 0x000ff60003f05270 */
[----:B------:R-:W-:Y:S05]  /*80a0*/  @P1 IMAD R3, R71, 0x1000, R72 ;  /* 0x0000100047031824 */ /* 0x000fea00078e0248 */
[----:B------:R-:W-:Y:S05]  /*80b0*/  @P1 IADD3 R0, PT, PT, R3, UR49, RZ ;  /* 0x0000003103001c10 */ /* 0x000fea000fffe0ff */
[----:B------:R-:W-:Y:S01]  /*80c0*/  @P1 IMAD.IADD R0, R61, 0x1, R0 ;  /* 0x000000013d001824 */ /* 0x000fe200078e0200 */
[----:B------:R-:W-:Y:S06]  /*80d0*/  @P0 BRA `(.L_x_125) ;  /* 0x00000000000c0947 */ /* 0x000fec0003800000 */
[----:B------:R-:W-:Y:S04]  /*80e0*/  SHF.L.U32 R4, R48, 0x1f, RZ ;  /* 0x0000001f30047819 */ /* 0x000fe800000006ff */
[----:B------:R-:W1:Y:S02]  /*80f0*/  SYNCS.PHASECHK.TRANS64.TRYWAIT P0, [R2+URZ+0x110], R4 ;  /* 0x00011004020075a7 */ /* 0x000e6400080011ff */
[----:B-1----:R-:W-:Y:S05]  /*8100*/  @!P0 BRA `(.L_x_126) ;  /* 0x0000002000788947 */ /* 0x002fea0003800000 */
.L_x_125:
[----:B------:R-:W-:Y:S05]  /*8110*/  BSYNC B0 ;  /* 0x0000000000007941 */ /* 0x000fea0003800000 */
.L_x_124:
[----:B------:R-:W-:Y:S02]  /*8120*/  ISETP.NE.AND P0, PT, R74, RZ, PT ;  /* 0x000000ff4a00720c */ /* 0x000fe40003f05270 */
[----:B------:R-:W-:Y:S11]  /*8130*/  IADD3 R71, PT, PT, R71, 0x1, RZ ;  /* 0x0000000147477810 */ /* 0x000ff60007ffe0ff */
[----:B------:R-:W-:Y:S05]  /*8140*/  @P0 WARPSYNC.ALL ;  /* 0x0000000000000948 */ /* 0x000fea0003800000 */
[----:B------:R4:W1:Y:S04]  /*8150*/  @P0 LDSM.16.M88.4 R28, [R3+UR49+0x200] ;  /* 0x00020031031c083b */ /* 0x0008680008000200 */
[----:B------:R4:W1:Y:S02]  /*8160*/  @P0 LDSM.16.M88.4 R36, [R0+0x200] ;  /* 0x000200000024083b */ /* 0x0008640000000200 */
.L_x_123:
[----:B------:R-:W-:Y:S05]  /*8170*/  BSYNC B1 ;  /* 0x0000000000017941 */ /* 0x000fea0003800000 */
.L_x_122:
[----:B----4-:R-:W-:Y:S05]  /*8180*/  VIADD R0, R25, 0x40 ;  /* 0x0000004019007836 */ /* 0x010fea0000000000 */
[----:B------:R-:W-:Y:S04]  /*8190*/  SHF.R.U32.HI R0, RZ, 0x15, R0 ;  /* 0x00000015ff007819 */ /* 0x000fe80000011600 */
[----:B------:R-:W-:Y:S11]  /*81a0*/  LOP3.LUT P0, RZ, R0, 0x3, R52, 0x48, !PT ;  /* 0x0000000300ff7812 */ /* 0x000ff60007804834 */
[----:B------:R-:W-:Y:S02]  /*81b0*/  @!UPT UIADD3 URZ, UPT, UPT, URZ, URZ, URZ ;  /* 0x000000fffffff290 */ /* 0x000fe4000fffe0ff */
[----:B------:R-:W-:Y:S05]  /*81c0*/  @!P0 BRA `(.L_x_127) ;  /* 0x0000000000408947 */ /* 0x000fea0003800000 */
[----:B------:R-:W4:Y:S01]  /*81d0*/  LDCU.64 UR8, c[0x4][0x70] ;  /* 0x01000e00ff0877ac */ /* 0x000f220008000a00 */
[----:B------:R-:W-:Y:S01]  /*81e0*/  MOV R3, 0x0 ;  /* 0x0000000000037802 */ /* 0x000fe20000000f00 */
[----:B------:R-:W-:Y:S02]  /*81f0*/  HFMA2 R12, -RZ, RZ, 0, 5.9604644775390625e-08 ;  /* 0x00000001ff0c7431 */ /* 0x000fe400000001ff */
[----:B---3--:R-:W-:Y:S02]  /*8200*/  IMAD.MOV.U32 R8, RZ, RZ, 0x192 ;  /* 0x00000192ff087424 */ /* 0x008fe400078e00ff */
[----:B------:R-:W-:Y:S01]  /*8210*/  IMAD.MOV.U32 R13, RZ, RZ, RZ ;  /* 0x000000ffff0d7224 */ /* 0x000fe200078e00ff */
[----:B------:R-:W3:Y:S01]  /*8220*/  LDCU.64 UR6, c[0x4][0x78] ;  /* 0x01000f00ff0677ac */ /* 0x000ee20008000a00 */
[----:B-1----:R-:W1:Y:S01]  /*8230*/  LDC.64 R2, c[0x4][R3] ;  /* 0x0100000003027b82 */ /* 0x002e620000000a00 */
[----:B------:R-:W5:Y:S01]  /*8240*/  LDCU.64 UR4, c[0x4][0x10] ;  /* 0x01000200ff0477ac */ /* 0x000f620008000a00 */
[----:B----4-:R-:W-:Y:S01]  /*8250*/  MOV R5, UR9 ;  /* 0x0000000900057c02 */ /* 0x010fe20008000f00 */
[----:B------:R-:W-:Y:S01]  /*8260*/  IMAD.U32 R4, RZ, RZ, UR8 ;  /* 0x00000008ff047e24 */ /* 0x000fe2000f8e00ff */
[----:B---3--:R-:W-:Y:S01]  /*8270*/  MOV R7, UR7 ;  /* 0x0000000700077c02 */ /* 0x008fe20008000f00 */
[----:B------:R-:W-:Y:S01]  /*8280*/  IMAD.U32 R6, RZ, RZ, UR6 ;  /* 0x00000006ff067e24 */ /* 0x000fe2000f8e00ff */
[----:B-----5:R-:W-:Y:S01]  /*8290*/  MOV R11, UR5 ;  /* 0x00000005000b7c02 */ /* 0x020fe20008000f00 */
[----:B------:R-:W-:Y:S02]  /*82a0*/  IMAD.U32 R10, RZ, RZ, UR4 ;  /* 0x00000004ff0a7e24 */ /* 0x000fe4000f8e00ff */
[----:B------:R-:W-:Y:S07]  /*82b0*/  LEPC R20, `(.L_x_127) ;  /* 0x000000001014794e */ /* 0x000fee0000000000 */
[----:B-12---:R-:W-:Y:S05]  /*82c0*/  CALL.ABS.NOINC R2 ;  /* 0x0000000002007343 */ /* 0x006fea0003c00000 */
.L_x_127:
[----:B------:R-:W-:Y:S01]  /*82d0*/  ISETP.NE.AND P6, PT, R67, RZ, PT ;  /* 0x000000ff4300720c */ /* 0x000fe20003fc5270 */
[----:B------:R-:W-:Y:S05]  /*82e0*/  WARPSYNC.ALL ;  /* 0x0000000000007948 */ /* 0x000fea0003800000 */
[----:B------:R-:W-:Y:S01]  /*82f0*/  R2UR UR4, R25 ;  /* 0x00000000190472ca */ /* 0x000fe200000e0000 */
[--C-:B-1----:R-:W-:Y:S01]  /*8300*/  HADD2.F32 R3, -RZ, R28.reuse.H0_H0 ;  /* 0x2000001cff037230 */ /* 0x102fe20000004100 */
[----:B------:R-:W-:Y:S01]  /*8310*/  ISETP.NE.AND P0, PT, R50, RZ, PT ;  /* 0x000000ff3200720c */ /* 0x000fe20003f05270 */
[--C-:B------:R-:W-:Y:S01]  /*8320*/  HADD2.F32 R20, -RZ, R29.reuse.H0_H0 ;  /* 0x2000001dff147230 */ /* 0x100fe20000004100 */
[----:B------:R-:W-:Y:S01]  /*8330*/  BSSY.RECONVERGENT B0, `(.L_x_128) ;  /* 0x0000054000007945 */ /* 0x000fe20003800200 */
[----:B------:R-:W-:Y:S08]  /*8340*/  HADD2.F32 R21, -RZ, R29.H1_H1 ;  /* 0x3000001dff157230 */ /* 0x000ff00000004100 */
[----:B---3--:R-:W1:Y:S02]  /*8350*/  LDTM.16dp256bit.x4 R4, tmem[UR4+0x40] ;  /* 0x00004004000479ee */ /* 0x008e640008120000 */
[C---:B-1----:R-:W-:Y:S01]  /*8360*/  FMUL R0, R24.reuse, R4 ;  /* 0x0000000418007220 */ /* 0x042fe20000400000 */
[----:B------:R-:W-:Y:S02]  /*8370*/  HADD2.F32 R4, -RZ, R28.H1_H1 ;  /* 0x3000001cff047230 */ /* 0x000fe40000004100 */
[C---:B------:R-:W-:Y:S01]  /*8380*/  FMUL R2, R24.reuse, R5 ;  /* 0x0000000518027220 */ /* 0x040fe20000400000 */
[C---:B------:R-:W-:Y:S01]  /*8390*/  FMUL R7, R24.reuse, R7 ;  /* 0x0000000718077220 */ /* 0x040fe20000400000 */
[C---:B------:R-:W-:Y:S01]  /*83a0*/  FFMA R0, R27.reuse, R3, R0 ;  /* 0x000000031b007223 */ /* 0x040fe20000000000 */
[C---:B------:R-:W-:Y:S01]  /*83b0*/  FMUL R3, R24.reuse, R6 ;  /* 0x0000000618037220 */ /* 0x040fe20000400000 */
[C---:B------:R-:W-:Y:S01]  /*83c0*/  FFMA R2, R27.reuse, R4, R2 ;  /* 0x000000041b027223 */ /* 0x040fe20000000002 */
[C---:B------:R-:W-:Y:S01]  /*83d0*/  FMUL R4, R24.reuse, R8 ;  /* 0x0000000818047220 */ /* 0x040fe20000400000 */
[C---:B------:R-:W-:Y:S01]  /*83e0*/  FMUL R8, R24.reuse, R12 ;  /* 0x0000000c18087220 */ /* 0x040fe20000400000 */
[----:B------:R-:W-:Y:S01]  /*83f0*/  FMUL R12, R24, R16 ;  /* 0x00000010180c7220 */ /* 0x000fe20000400000 */
[C---:B------:R-:W-:Y:S01]  /*8400*/  FFMA R3, R27.reuse, R20, R3 ;  /* 0x000000141b037223 */ /* 0x040fe20000000003 */
[----:B------:R-:W-:Y:S01]  /*8410*/  F2FP.F16.F32.PACK_AB R32, R2, R0 ;  /* 0x000000000220723e */ /* 0x000fe200000000ff */
[--C-:B------:R-:W-:Y:S02]  /*8420*/  HADD2.F32 R16, -RZ, R30.reuse.H0_H0 ;  /* 0x2000001eff107230 */ /* 0x100fe40000004100 */
[C---:B------:R-:W-:Y:S01]  /*8430*/  FMUL R5, R24.reuse, R9 ;  /* 0x0000000918057220 */ /* 0x040fe20000400000 */
[----:B------:R-:W-:Y:S02]  /*8440*/  HADD2.F32 R0, -RZ, R30.H1_H1 ;  /* 0x3000001eff007230 */ /* 0x000fe40000004100 */
[C---:B------:R-:W-:Y:S01]  /*8450*/  FFMA R7, R27.reuse, R21, R7 ;  /* 0x000000151b077223 */ /* 0x040fe20000000007 */
[--C-:B------:R-:W-:Y:S02]  /*8460*/  HADD2.F32 R2, -RZ, R31.reuse.H0_H0 ;  /* 0x2000001fff027230 */ /* 0x100fe40000004100 */
[C---:B------:R-:W-:Y:S01]  /*8470*/  FMUL R6, R24.reuse, R10 ;  /* 0x0000000a18067220 */ /* 0x040fe20000400000 */
[C---:B------:R-:W-:Y:S01]  /*8480*/  FFMA R4, R27.reuse, R16, R4 ;  /* 0x000000101b047223 */ /* 0x040fe20000000004 */
[----:B------:R-:W-:Y:S01]  /*8490*/  FFMA R5, R27, R0, R5 ;  /* 0x000000001b057223 */ /* 0x000fe20000000005 */
[----:B------:R-:W-:Y:S01]  /*84a0*/  F2FP.F16.F32.PACK_AB R33, R7, R3 ;  /* 0x000000030721723e */ /* 0x000fe200000000ff */
[----:B------:R-:W-:Y:S02]  /*84b0*/  HADD2.F32 R16, -RZ, R31.H1_H1 ;  /* 0x3000001fff107230 */ /* 0x000fe40000004100 */
        /* <DEDUP_REMOVED lines=9> */
[C---:B------:R-:W-:Y:S01]  /*8550*/  FFMA R8, R27.reuse, R0, R8 ;  /* 0x000000001b087223 */ /* 0x040fe20000000008 */
[C---:B------:R-:W-:Y:S01]  /*8560*/  FFMA R9, R27.reuse, R2, R9 ;  /* 0x000000021b097223 */ /* 0x040fe20000000009 */
[----:B------:R-:W-:Y:S02]  /*8570*/  HADD2.F32 R0, -RZ, R37.H1_H1 ;  /* 0x30000025ff007230 */ /* 0x000fe40000004100 */
[----:B------:R-:W-:Y:S01]  /*8580*/  FFMA R10, R27, R3, R10 ;  /* 0x000000031b0a7223 */ /* 0x000fe2000000000a */
[----:B------:R-:W-:Y:S01]  /*8590*/  F2FP.F16.F32.PACK_AB R35, R11, R6 ;  /* 0x000000060b23723e */ /* 0x000fe200000000ff */
[C---:B------:R-:W-:Y:S01]  /*85a0*/  FMUL R15, R24.reuse, R15 ;  /* 0x0000000f180f7220 */ /* 0x040fe20000400000 */
[--C-:B------:R-:W-:Y:S02]  /*85b0*/  HADD2.F32 R2, -RZ, R38.reuse.H0_H0 ;  /* 0x20000026ff027230 */ /* 0x100fe40000004100 */
[C---:B------:R-:W-:Y:S01]  /*85c0*/  FMUL R13, R24.reuse, R17 ;  /* 0x00000011180d7220 */ /* 0x040fe20000400000 */
[----:B------:R-:W-:Y:S01]  /*85d0*/  HADD2.F32 R3, -RZ, R38.H1_H1 ;  /* 0x30000026ff037230 */ /* 0x000fe20000004100 */
[----:B------:R1:W-:Y:S01]  /*85e0*/  STSM.16.M88.4 [R69+0x2200], R32 ;  /* 0x0022002045007844 */ /* 0x0003e20000000200 */
[----:B------:R-:W-:Y:S01]  /*85f0*/  F2FP.F16.F32.PACK_AB R8, R9, R8 ;  /* 0x000000080908723e */ /* 0x000fe200000000ff */
[--C-:B------:R-:W-:Y:S02]  /*8600*/  HADD2.F32 R4, -RZ, R39.reuse.H0_H0 ;  /* 0x20000027ff047230 */ /* 0x100fe40000004100 */
[C---:B------:R-:W-:Y:S01]  /*8610*/  FMUL R14, R24.reuse, R18 ;  /* 0x00000012180e7220 */ /* 0x040fe20000400000 */
[----:B------:R-:W-:Y:S02]  /*8620*/  HADD2.F32 R5, -RZ, R39.H1_H1 ;  /* 0x30000027ff057230 */ /* 0x000fe40000004100 */
[C---:B------:R-:W-:Y:S01]  /*8630*/  FFMA R15, R27.reuse, R0, R15 ;  /* 0x000000001b0f7223 */ /* 0x040fe2000000000f */
[----:B------:R-:W-:Y:S01]  /*8640*/  MOV R0, UR40 ;  /* 0x0000002800007c02 */ /* 0x000fe20008000f00 */
        /* <DEDUP_REMOVED lines=18> */
[----:B---3--:R-:W3:Y:S01]  /*8770*/  FENCE.VIEW.ASYNC.S ;  /* 0x00000000000073c6 */ /* 0x008ee20000000000 */
[----:B------:R-:W-:Y:S01]  /*8780*/  @P6 PRMT R0, R75, 0x654, R0 ;  /* 0x000006544b006816 */ /* 0x000fe20000000000 */
[----:B---3--:R-:W-:Y:S06]  /*8790*/  BAR.SYNC.DEFER_BLOCKING 0x1, 0x80 ;  /* 0x0042000000007b1d */ /* 0x008fec0000010000 */
[----:B------:R-:W-:Y:S05]  /*87a0*/  @P0 BRA `(.L_x_129) ;  /* 0x0000000000300947 */ /* 0x000fea0003800000 */
[----:B------:R-:W3:Y:S01]  /*87b0*/  LDCU.64 UR6, c[0x0][0x348] ;  /* 0x00006900ff0677ac */ /* 0x000ee20008000a00 */
[----:B------:R-:W-:Y:S02]  /*87c0*/  R2UR UR10, R65 ;  /* 0x00000000410a72ca */ /* 0x000fe400000e0000 */
[----:B------:R-:W-:Y:S01]  /*87d0*/  R2UR UR11, R64 ;  /* 0x00000000400b72ca */ /* 0x000fe200000e0000 */
[----:B------:R-:W-:Y:S01]  /*87e0*/  UIADD3 UR9, UPT, UPT, UR41, 0x40, URZ ;  /* 0x0000004029097890 */ /* 0x000fe2000fffe0ff */
[----:B------:R-:W-:Y:S01]  /*87f0*/  R2UR UR12, R62 ;  /* 0x000000003e0c72ca */ /* 0x000fe200000e0000 */
[----:B------:R-:W-:Y:S01]  /*8800*/  UIADD3 UR8, UPT, UPT, UR49, 0x2200, URZ ;  /* 0x0000220031087890 */ /* 0x000fe2000fffe0ff */
[----:B------:R-:W-:Y:S01]  /*8810*/  R2UR UR13, R63 ;  /* 0x000000003f0d72ca */ /* 0x000fe200000e0000 */
[----:B---3--:R-:W-:Y:S04]  /*8820*/  UIADD3 UR4, UP0, UPT, UR6, 0x780, URZ ;  /* 0x0000078006047890 */ /* 0x008fe8000ff1e0ff */
[----:B------:R-:W-:Y:S09]  /*8830*/  UIADD3.X UR5, UPT, UPT, URZ, UR7, URZ, UP0, !UPT ;  /* 0x00000007ff057290 */ /* 0x000ff200087fe4ff */
[----:B------:R3:W-:Y:S01]  /*8840*/  UTMASTG.5D.IM2COL [UR8], [UR4] ;  /* 0x00000008040073b5 */ /* 0x0007e20008060000 */
[----:B------:R0:W-:Y:S01]  /*8850*/  UTMACMDFLUSH ;  /* 0x00000000000079b7 */ /* 0x0001e20000000000 */
[----:B---3--:R-:W-:Y:S04]  /*8860*/  DEPBAR.LE SB0, 0x1 ;  /* 0x000080400000791a */ /* 0x008fe80000000000 */
.L_x_129:
[----:B------:R-:W-:Y:S05]  /*8870*/  BSYNC.RECONVERGENT B0 ;  /* 0x0000000000007941 */ /* 0x000fea0003800200 */
.L_x_128:
        /* <DEDUP_REMOVED lines=8> */
[----:B---3--:R-:W-:Y:S06]  /*8900*/  @!P6 BRA `(.L_x_131) ;  /* 0x000000000040e947 */ /* 0x008fec0003800000 */
        /* <DEDUP_REMOVED lines=8> */
[----:B------:R-:W3:Y:S02]  /*8990*/  SYNCS.PHASECHK.TRANS64.TRYWAIT P0, [R3+URZ+0x110], R0 ;  /* 0x00011000030075a7 */ /* 0x000ee400080011ff */
[----:B---3--:R-:W-:Y:S05]  /*89a0*/  @!P0 BRA `(.L_x_134) ;  /* 0x0000001800648947 */ /* 0x008fea0003800000 */
.L_x_133:
[----:B------:R-:W-:Y:S05]  /*89b0*/  BSYNC B0 ;  /* 0x0000000000007941 */ /* 0x000fea0003800000 */
.L_x_132:
[----:B------:R-:W-:Y:S11]  /*89c0*/  ISETP.NE.AND P0, PT, R74, RZ, PT ;  /* 0x000000ff4a00720c */ /* 0x000ff60003f05270 */
[----:B------:R-:W-:Y:S02]  /*89d0*/  @!UPT UIADD3 URZ, UPT, UPT, URZ, URZ, URZ ;  /* 0x000000fffffff290 */ /* 0x000fe4000fffe0ff */
[----:B------:R-:W-:Y:S05]  /*89e0*/  @P0 WARPSYNC.ALL ;  /* 0x0000000000000948 */ /* 0x000fea0003800000 */
[----:B------:R4:W1:Y:S04]  /*89f0*/  @P0 LDSM.16.M88.4 R28, [R71+UR49+0x200] ;  /* 0x00020031471c083b */ /* 0x0008680008000200 */
[----:B------:R4:W1:Y:S02]  /*8a00*/  @P0 LDSM.16.M88.4 R36, [R2+0x200] ;  /* 0x000200000224083b */ /* 0x0008640000000200 */
.L_x_131:
[----:B------:R-:W-:Y:S05]  /*8a10*/  BSYNC B1 ;  /* 0x0000000000017941 */ /* 0x000fea0003800000 */
.L_x_130:
[----:B---3--:R-:W-:Y:S05]  /*8a20*/  VIADD R0, R25, 0x60 ;  /* 0x0000006019007836 */ /* 0x008fea0000000000 */
[----:B------:R-:W-:Y:S04]  /*8a30*/  SHF.R.U32.HI R0, RZ, 0x15, R0 ;  /* 0x00000015ff007819 */ /* 0x000fe80000011600 */
[----:B------:R-:W-:Y:S11]  /*8a40*/  LOP3.LUT P0, RZ, R0, 0x3, R52, 0x48, !PT ;  /* 0x0000000300ff7812 */ /* 0x000ff60007804834 */
[----:B------:R-:W-:Y:S02]  /*8a50*/  @!UPT UIADD3 URZ, UPT, UPT, URZ, URZ, URZ ;  /* 0x000000fffffff290 */ /* 0x000fe4000fffe0ff */
[----:B------:R-:W-:Y:S05]  /*8a60*/  @!P0 BRA `(.L_x_135) ;  /* 0x0000000000408947 */ /* 0x000fea0003800000 */
[----:B------:R-:W3:Y:S01]  /*8a70*/  LDCU.64 UR8, c[0x4][0x70] ;  /* 0x01000e00ff0877ac */ /* 0x000ee20008000a00 */
[----:B------:R-:W-:Y:S01]  /*8a80*/  MOV R3, 0x0 ;  /* 0x0000000000037802 */ /* 0x000fe20000000f00 */
[----:B------:R-:W-:Y:S02]  /*8a90*/  HFMA2 R12, -RZ, RZ, 0, 5.9604644775390625e-08 ;  /* 0x00000001ff0c7431 */ /* 0x000fe400000001ff */
[----:B-1----:R-:W-:Y:S02]  /*8aa0*/  IMAD.MOV.U32 R8, RZ, RZ, 0x192 ;  /* 0x00000192ff087424 */ /* 0x002fe400078e00ff */
[----:B------:R-:W-:Y:S01]  /*8ab0*/  IMAD.MOV.U32 R13, RZ, RZ, RZ ;  /* 0x000000ffff0d7224 */ /* 0x000fe200078e00ff */
[----:B------:R-:W1:Y:S01]  /*8ac0*/  LDCU.64 UR6, c[0x4][0x78] ;  /* 0x01000f00ff0677ac */ /* 0x000e620008000a00 */
[----:B----4-:R-:W4:Y:S01]  /*8ad0*/  LDC.64 R2, c[0x4][R3] ;  /* 0x0100000003027b82 */ /* 0x010f220000000a00 */
        /* <DEDUP_REMOVED lines=9> */
.L_x_135:
[----:B------:R-:W-:Y:S01]  /*8b70*/  ISETP.NE.AND P0, PT, R50, RZ, PT ;  /* 0x000000ff3200720c */ /* 0x000fe20003f05270 */
[----:B------:R-:W-:Y:S05]  /*8b80*/  WARPSYNC.ALL ;  /* 0x0000000000007948 */ /* 0x000fea0003800000 */
[----:B------:R-:W-:Y:S01]  /*8b90*/  R2UR UR4, R25 ;  /* 0x00000000190472ca */ /* 0x000fe200000e0000 */
[----:B------:R-:W3:Y:S01]  /*8ba0*/  S2UR UR5, SR_CgaCtaId ;  /* 0x00000000000579c3 */ /* 0x000ee20000008800 */
[--C-:B-1----:R-:W-:Y:S01]  /*8bb0*/  HADD2.F32 R0, -RZ, R28.reuse.H0_H0 ;  /* 0x2000001cff007230 */ /* 0x102fe20000004100 */
[----:B------:R-:W-:Y:S01]  /*8bc0*/  BSSY.RECONVERGENT B0, `(.L_x_136) ;  /* 0x0000054000007945 */ /* 0x000fe20003800200 */
[----:B----4-:R-:W-:Y:S02]  /*8bd0*/  HADD2.F32 R2, -RZ, R28.H1_H1 ;  /* 0x3000001cff027230 */ /* 0x010fe40000004100 */
[--C-:B------:R-:W-:Y:S02]  /*8be0*/  HADD2.F32 R3, -RZ, R29.reuse.H0_H0 ;  /* 0x2000001dff037230 */ /* 0x100fe40000004100 */
[----:B------:R-:W-:Y:S02]  /*8bf0*/  HADD2.F32 R20, -RZ, R29.H1_H1 ;  /* 0x3000001dff147230 */ /* 0x000fe40000004100 */
[--C-:B------:R-:W-:Y:S02]  /*8c00*/  HADD2.F32 R21, -RZ, R30.reuse.H0_H0 ;  /* 0x2000001eff157230 */ /* 0x100fe40000004100 */
[----:B------:R-:W-:Y:S01]  /*8c10*/  HADD2.F32 R25, -RZ, R30.H1_H1 ;  /* 0x3000001eff197230 */ /* 0x000fe20000004100 */
[----:B------:R-:W1:Y:S01]  /*8c20*/  LDTM.16dp256bit.x4 R4, tmem[UR4+0x60] ;  /* 0x00006004000479ee */ /* 0x000e620008120000 */
[----:B------:R-:W-:Y:S01]  /*8c30*/  R2UR UR4, R70 ;  /* 0x00000000460472ca */ /* 0x000fe200000e0000 */
[----:B------:R-:W-:Y:S01]  /*8c40*/  NOP ;  /* 0x0000000000007918 */ /* 0x000fe20000000000 */
[--C-:B------:R-:W-:Y:S02]  /*8c50*/  HADD2.F32 R26, -RZ, R31.reuse.H0_H0 ;  /* 0x2000001fff1a7230 */ /* 0x100fe40000004100 */
[----:B------:R-:W-:Y:S02]  /*8c60*/  HADD2.F32 R28, -RZ, R31.H1_H1 ;  /* 0x3000001fff1c7230 */ /* 0x000fe40000004100 */
[--C-:B------:R-:W-:Y:S02]  /*8c70*/  HADD2.F32 R29, -RZ, R36.reuse.H0_H0 ;  /* 0x20000024ff1d7230 */ /* 0x100fe40000004100 */
[----:B------:R-:W-:Y:S02]  /*8c80*/  HADD2.F32 R30, -RZ, R36.H1_H1 ;  /* 0x30000024ff1e7230 */ /* 0x000fe40000004100 */
[--C-:B------:R-:W-:Y:S02]  /*8c90*/  HADD2.F32 R31, -RZ, R37.reuse.H0_H0 ;  /* 0x20000025ff1f7230 */ /* 0x100fe40000004100 */
[----:B------:R-:W-:Y:S01]  /*8ca0*/  HADD2.F32 R32, -RZ, R37.H1_H1 ;  /* 0x30000025ff207230 */ /* 0x000fe20000004100 */
[----:B------:R-:W-:Y:S01]  /*8cb0*/  UIADD3 UR4, UPT, UPT, UR4, 0x180, URZ ;  /* 0x0000018004047890 */ /* 0x000fe2000fffe0ff */
[--C-:B------:R-:W-:Y:S02]  /*8cc0*/  HADD2.F32 R33, -RZ, R38.reuse.H0_H0 ;  /* 0x20000026ff217230 */ /* 0x100fe40000004100 */
[----:B------:R-:W-:Y:S02]  /*8cd0*/  HADD2.F32 R34, -RZ, R38.H1_H1 ;  /* 0x30000026ff227230 */ /* 0x000fe40000004100 */
[--C-:B------:R-:W-:Y:S02]  /*8ce0*/  HADD2.F32 R35, -RZ, R39.reuse.H0_H0 ;  /* 0x20000027ff237230 */ /* 0x100fe40000004100 */
[----:B------:R-:W-:Y:S02]  /*8cf0*/  HADD2.F32 R36, -RZ, R39.H1_H1 ;  /* 0x30000027ff247230 */ /* 0x000fe40000004100 */
[C---:B-1----:R-:W-:Y:S01]  /*8d00*/  FMUL R4, R24.reuse, R4 ;  /* 0x0000000418047220 */ /* 0x042fe20000400000 */
[----:B---3--:R-:W-:Y:S01]  /*8d10*/  UPRMT UR4, UR5, 0x654, UR4 ;  /* 0x0000065405047896 */ /* 0x008fe20008000004 */
[C---:B------:R-:W-:Y:S01]  /*8d20*/  FMUL R5, R24.reuse, R5 ;  /* 0x0000000518057220 */ /* 0x040fe20000400000 */
[C---:B------:R-:W-:Y:S01]  /*8d30*/  FMUL R6, R24.reuse, R6 ;  /* 0x0000000618067220 */ /* 0x040fe20000400000 */
[C---:B------:R-:W-:Y:S01]  /*8d40*/  FFMA R4, R27.reuse, R0, R4 ;  /* 0x000000001b047223 */ /* 0x040fe20000000004 */
[C---:B------:R-:W-:Y:S01]  /*8d50*/  FMUL R7, R24.reuse, R7 ;  /* 0x0000000718077220 */ /* 0x040fe20000400000 */
[C---:B------:R-:W-:Y:S01]  /*8d60*/  FFMA R5, R27.reuse, R2, R5 ;  /* 0x000000021b057223 */ /* 0x040fe20000000005 */
[C---:B------:R-:W-:Y:S01]  /*8d70*/  FFMA R6, R27.reuse, R3, R6 ;  /* 0x000000031b067223 */ /* 0x040fe20000000006 */
[C---:B------:R-:W-:Y:S01]  /*8d80*/  FMUL R8, R24.reuse, R8 ;  /* 0x0000000818087220 */ /* 0x040fe20000400000 */
[----:B------:R-:W-:Y:S01]  /*8d90*/  FFMA R7, R27, R20, R7 ;  /* 0x000000141b077223 */ /* 0x000fe20000000007 */
[----:B------:R-:W-:Y:S01]  /*8da0*/  SYNCS.ARRIVE.TRANS64.RED.A1T0 RZ, [UR4], RZ ;  /* 0x000000ffffff79a7 */ /* 0x000fe20008100404 */
[----:B------:R-:W-:Y:S01]  /*8db0*/  F2FP.F16.F32.PACK_AB R4, R5, R4 ;  /* 0x000000040504723e */ /* 0x000fe200000000ff */
[----:B------:R-:W-:Y:S01]  /*8dc0*/  FFMA R8, R27, R21, R8 ;  /* 0x000000151b087223 */ /* 0x000fe20000000008 */
[C---:B------:R-:W-:Y:S01]  /*8dd0*/  FMUL R9, R24.reuse, R9 ;  /* 0x0000000918097220 */ /* 0x040fe20000400000 */
[----:B------:R-:W-:Y:S01]  /*8de0*/  F2FP.F16.F32.PACK_AB R5, R7, R6 ;  /* 0x000000060705723e */ /* 0x000fe200000000ff */
[C---:B------:R-:W-:Y:S01]  /*8df0*/  FMUL R0, R24.reuse, R10 ;  /* 0x0000000a18007220 */ /* 0x040fe20000400000 */
[C---:B------:R-:W-:Y:S01]  /*8e00*/  FMUL R2, R24.reuse, R11 ;  /* 0x0000000b18027220 */ /* 0x040fe20000400000 */
[C---:B------:R-:W-:Y:S01]  /*8e10*/  FMUL R3, R24.reuse, R12 ;  /* 0x0000000c18037220 */ /* 0x040fe20000400000 */
[C---:B------:R-:W-:Y:S01]  /*8e20*/  FFMA R9, R27.reuse, R25, R9 ;  /* 0x000000191b097223 */ /* 0x040fe20000000009 */
[C---:B------:R-:W-:Y:S01]  /*8e30*/  FMUL R10, R24.reuse, R13 ;  /* 0x0000000d180a7220 */ /* 0x040fe20000400000 */
[C---:B------:R-:W-:Y:S01]  /*8e40*/  FFMA R0, R27.reuse, R26, R0 ;  /* 0x0000001a1b007223 */ /* 0x040fe20000000000 */
[C---:B------:R-:W-:Y:S01]  /*8e50*/  FMUL R11, R24.reuse, R14 ;  /* 0x0000000e180b7220 */ /* 0x040fe20000400000 */
[C---:B------:R-:W-:Y:S01]  /*8e60*/  FFMA R2, R27.reuse, R28, R2 ;  /* 0x0000001c1b027223 */ /* 0x040fe20000000002 */
[C---:B------:R-:W-:Y:S01]  /*8e70*/  FMUL R15, R24.reuse, R15 ;  /* 0x0000000f180f7220 */ /* 0x040fe20000400000 */
[C---:B------:R-:W-:Y:S01]  /*8e80*/  FMUL R12, R24.reuse, R16 ;  /* 0x00000010180c7220 */ /* 0x040fe20000400000 */
[C---:B------:R-:W-:Y:S01]  /*8e90*/  FFMA R3, R27.reuse, R29, R3 ;  /* 0x0000001d1b037223 */ /* 0x040fe20000000003 */
[C---:B------:R-:W-:Y:S01]  /*8ea0*/  FMUL R13, R24.reuse, R17 ;  /* 0x00000011180d7220 */ /* 0x040fe20000400000 */
[C---:B------:R-:W-:Y:S01]  /*8eb0*/  FFMA R10, R27.reuse, R30, R10 ;  /* 0x0000001e1b0a7223 */ /* 0x040fe2000000000a */
[C---:B------:R-:W-:Y:S01]  /*8ec0*/  FMUL R14, R24.reuse, R18 ;  /* 0x00000012180e7220 */ /* 0x040fe20000400000 */
[C---:B------:R-:W-:Y:S01]  /*8ed0*/  FFMA R11, R27.reuse, R31, R11 ;  /* 0x0000001f1b0b7223 */ /* 0x040fe2000000000b */
[C---:B------:R-:W-:Y:S01]  /*8ee0*/  FFMA R15, R27.reuse, R32, R15 ;  /* 0x000000201b0f7223 */ /* 0x040fe2000000000f */
        /* <DEDUP_REMOVED lines=33> */
.L_x_137:
[----:B------:R-:W-:Y:S05]  /*9100*/  BSYNC.RECONVERGENT B0 ;  /* 0x0000000000007941 */ /* 0x000fea0003800200 */
.L_x_136:
[----:B------:R-:W-:Y:S01]  /*9110*/  BAR.SYNC.DEFER_BLOCKING 0x1, 0x80 ;  /* 0x0042000000007b1d */ /* 0x000fe20000010000 */
[----:B------:R-:W-:Y:S01]  /*9120*/  UISETP.NE.AND UP0, UPT, UR52, -0x4, UPT ;  /* 0xfffffffc3400788c */ /* 0x000fe2000bf05270 */
[----:B------:R-:W-:Y:S08]  /*9130*/  IADD3 R22, PT, PT, R22, 0x1, RZ ;  /* 0x0000000116167810 */ /* 0x000ff00007ffe0ff */
[----:B------:R-:W-:Y:S05]  /*9140*/  BRA.U !UP0, `(.L_x_138) ;  /* 0x0000000108247547 */ /* 0x000fea000b800000 */
[----:B------:R-:W-:Y:S01]  /*9150*/  ISETP.NE.AND P0, PT, R67, RZ, PT ;  /* 0x000000ff4300720c */ /* 0x000fe20003f05270 */
[----:B------:R-:W-:Y:S01]  /*9160*/  IMAD.U32 R0, RZ, RZ, UR50 ;  /* 0x00000032ff007e24 */ /* 0x000fe2000f8e00ff */
[----:B------:R-:W-:Y:S04]  /*9170*/  UIADD3 UR4, UPT, UPT, UR50, 0x1, URZ ;  /* 0x0000000132047890 */ /* 0x000fe8000fffe0ff */
[----:B------:R-:W-:Y:S04]  /*9180*/  UISETP.NE.AND UP0, UPT, UR4, 0x4, UPT ;  /* 0x000000040400788c */ /* 0x000fe8000bf05270 */
[----:B------:R-:W-:Y:S03]  /*9190*/  USEL UR50, UR4, URZ, UP0 ;  /* 0x000000ff04327287 */ /* 0x000fe60008000000 */
[----:B------:R-:W-:Y:S05]  /*91a0*/  @P0 LEA R0, R0, UR49, 0x3 ;  /* 0x0000003100000c11 */ /* 0x000fea000f8e18ff */
[----:B------:R-:W-:Y:S05]  /*91b0*/  @P0 VIADD R0, R0, 0x130 ;  /* 0x0000013000000836 */ /* 0x000fea0000000000 */
[----:B------:R-:W-:Y:S04]  /*91c0*/  @P0 PRMT R0, R75, 0x654, R0 ;  /* 0x000006544b000816 */ /* 0x000fe80000000000 */
[----:B------:R3:W-:Y:S03]  /*91d0*/  @P0 SYNCS.ARRIVE.TRANS64.RED.A1T0 RZ, [R0+URZ], RZ ;  /* 0x000000ff00ff09a7 */ /* 0x0007e600081004ff */
.L_x_138:
[----:B------:R-:W-:Y:S01]  /*91e0*/  R2UR UR5, R44 ;  /* 0x000000002c0572ca */ /* 0x000fe200000e0000 */
[----:B------:R-:W-:Y:S01]  /*91f0*/  UISETP.NE.AND UP0, UPT, UR62, URZ, UPT ;  /* 0x000000ff3e00728c */ /* 0x000fe2000bf05270 */
[----:B------:R-:W-:Y:S01]  /*9200*/  R2UR UR4, R45 ;  /* 0x000000002d0472ca */ /* 0x000fe200000e0000 */
[----:B------:R-:W-:Y:S01]  /*9210*/  UIADD3 UR52, UPT, UPT, UR52, 0x4, URZ ;  /* 0x0000000434347890 */ /* 0x000fe2000fffe0ff */
[----:B------:R-:W-:Y:S01]  /*9220*/  ISETP.NE.AND P0, PT, R22, 0x2, PT ;  /* 0x000000021600780c */ /* 0x000fe20003f05270 */
[----:B------:R-:W-:Y:S01]  /*9230*/  UMOV UR54, UR63 ;  /* 0x0000003f00367c82 */ /* 0x000fe20008000000 */
[----:B------:R-:W-:Y:S02]  /*9240*/  LOP3.LUT R46, R46, 0x1, RZ, 0x3c, !PT ;  /* 0x000000012e2e7812 */ /* 0x000fe400078e3cff */
[----:B---3--:R-:W-:Y:S02]  /*9250*/  SEL R0, RZ, 0x1, P0 ;  /* 0x00000001ff007807 */ /* 0x008fe40000000000 */
[----:B------:R-:W-:Y:S02]  /*9260*/  SEL R22, R22, RZ, P0 ;  /* 0x000000ff16167207 */ /* 0x000fe40000000000 */
[----:B------:R-:W-:Y:S01]  /*9270*/  LOP3.LUT R47, R47, R0, RZ, 0x3c, !PT ;  /* 0x000000002f2f7212 */ /* 0x000fe200078e3cff */
[----:B------:R-:W-:Y:S02]  /*9280*/  UIADD3 UR24, UPT, UPT, UR36, UR5, URZ ;  /* 0x0000000524187290 */ /* 0x000fe4000fffe0ff */
[----:B------:R-:W-:Y:S01]  /*9290*/  UIADD3 UR51, UPT, UPT, UR37, UR4, URZ ;  /* 0x0000000425337290 */ /* 0x000fe2000fffe0ff */
[----:B------:R-:W-:Y:S11]  /*92a0*/  BRA.U UP0, `(.L_x_139) ;  /* 0xffffffcd00307547 */ /* 0x000ff6000b83ffff */
[----:B------:R-:W-:-:S13]  /*92b0*/  R2UR UR4, R59 ;  /* 0x000000003b0472ca */ /* 0x000fda00000e0000 */
[----:B------:R-:W-:-:S09]  /*92c0*/  UISETP.NE.AND UP0, UPT, UR4, URZ, UPT ;  /* 0x000000ff0400728c */ /* 0x000fd2000bf05270 */
[----:B------:R-:W-:Y:S05]  /*92d0*/  BRA.U !UP0, `(.L_x_140) ;  /* 0x0000000108487547 */ /* 0x000fea000b800000 */
[----:B------:R-:W3:Y:S02]  /*92e0*/  LDCU.64 UR4, c[0x0][0x990] ;  /* 0x00013200ff0477ac */ /* 0x000ee40008000a00 */
[----:B---3--:R-:W-:-:S04]  /*92f0*/  UISETP.NE.U32.AND UP0, UPT, UR4, URZ, UPT ;  /* 0x000000ff0400728c */ /* 0x008fc8000bf05070 */
[----:B------:R-:W-:-:S09]  /*9300*/  UISETP.NE.AND.EX UP0, UPT, UR5, URZ, UPT, UP0 ;  /* 0x000000ff0500728c */ /* 0x000fd2000bf05300 */
[----:B------:R-:W-:Y:S05]  /*9310*/  BRA.U UP0, `(.L_x_141) ;  /* 0x00000001000c7547 */ /* 0x000fea000b800000 */
[----:B------:R-:W-:-:S13]  /*9320*/  FSETP.NEU.AND P0, PT, R27, RZ, PT ;  /* 0x000000ff1b00720b */ /* 0x000fda0003f0d000 */
[----:B------:R-:W-:Y:S05]  /*9330*/  @!P0 EXIT ;  /* 0x000000000000894d */ /* 0x000fea0003800000 */
[----:B------:R-:W-:Y:S05]  /*9340*/  BRA `(.L_x_140) ;  /* 0x00000000002c7947 */ /* 0x000fea0003800000 */
.L_x_141:
[----:B------:R-:W-:Y:S01]  /*9350*/  ISETP.NE.AND P0, PT, R66, RZ, PT ;  /* 0x000000ff4200720c */ /* 0x000fe20003f05270 */
[----:B------:R-:W-:-:S12]  /*9360*/  BSSY.RECONVERGENT B0, `(.L_x_140) ;  /* 0x0000009000007945 */ /* 0x000fd80003800200 */
[----:B------:R-:W-:Y:S05]  /*9370*/  @P0 BRA `(.L_x_142) ;  /* 0x0000000000140947 */ /* 0x000fea0003800000 */
[----:B------:R-:W3:Y:S02]  /*9380*/  LDCU.64 UR4, c[0x0][0x988] ;  /* 0x00013100ff0477ac */ /* 0x000ee40008000a00 */
[----:B---3--:R-:W-:-:S04]  /*9390*/  ISETP.NE.U32.AND P0, PT, RZ, UR4, PT ;  /* 0x00000004ff007c0c */ /* 0x008fc8000bf05070 */
[----:B------:R-:W-:-:S13]  /*93a0*/  ISETP.NE.AND.EX P0, PT, RZ, UR5, PT, P0 ;  /* 0x00000005ff007c0c */ /* 0x000fda000bf05300 */
[----:B------:R-:W-:Y:S05]  /*93b0*/  @!P0 EXIT ;  /* 0x000000000000894d */ /* 0x000fea0003800000 */
[----:B------:R-:W-:Y:S05]  /*93c0*/  BRA `(.L_x_143) ;  /* 0x0000000000087947 */ /* 0x000fea0003800000 */
.L_x_142:
[----:B------:R-:W-:-:S13]  /*93d0*/  FSETP.NEU.AND P0, PT, R27, RZ, PT ;  /* 0x000000ff1b00720b */ /* 0x000fda0003f0d000 */
[----:B------:R-:W-:Y:S05]  /*93e0*/  @!P0 EXIT ;  /* 0x000000000000894d */ /* 0x000fea0003800000 */
.L_x_143:
[----:B------:R-:W-:Y:S05]  /*93f0*/  BSYNC.RECONVERGENT B0 ;  /* 0x0000000000007941 */ /* 0x000fea0003800200 */
.L_x_140:
[----:B------:R-:W3:Y:S01]  /*9400*/  S2UR UR5, SR_CgaCtaId ;  /* 0x00000000000579c3 */ /* 0x000ee20000008800 */
[----:B------:R-:W-:Y:S01]  /*9410*/  ULEA UR4, UR50, UR49, 0x3 ;  /* 0x0000003132047291 */ /* 0x000fe2000f8e18ff */
[----:B------:R-:W-:-:S04]  /*9420*/  DEPBAR.LE SB0, 0x0 ;  /* 0x000080000000791a */ /* 0x000fc80000000000 */
[----:B------:R-:W-:-:S04]  /*9430*/  UIADD3 UR4, UPT, UPT, UR4, 0x130, URZ ;  /* 0x0000013004047890 */ /* 0x000fc8000fffe0ff */
[----:B---3--:R-:W-:-:S09]  /*9440*/  UPRMT UR4, UR5, 0x654, UR4 ;  /* 0x0000065405047896 */ /* 0x008fd20008000004 */
[----:B------:R-:W-:Y:S01]  /*9450*/  SYNCS.ARRIVE.TRANS64.RED.A1T0 RZ, [UR4], RZ ;  /* 0x000000ffffff79a7 */ /* 0x000fe20008100404 */
[----:B------:R-:W-:Y:S05]  /*9460*/  EXIT ;  /* 0x000000000000794d */ /* 0x000fea0003800000 */
.L_x_25:
[----:B------:R-:W-:Y:S07]  /*9470*/  MOV R0, UR17 ;  /* 0x0000001100007c02 */ /* 0x000fee0008000f00 */
.L_x_144:
[----:B--2---:R2:W4:Y:S02]  /*9480*/  SYNCS.PHASECHK.TRANS64.TRYWAIT P0, [R0+URZ+0x88], R5 ;  /* 0x00008805000075a7 */ /* 0x00452400080011ff */
[----:B----4-:R-:W-:Y:S05]  /*9490*/  @!P0 NANOSLEEP.SYNCS 0x989680 ;  /* 0x009896800000895d */ /* 0x010fea0003900000 */
[----:B------:R-:W4:Y:S02]  /*94a0*/  @!P0 SYNCS.PHASECHK.TRANS64 P0, [R0+URZ+0x88], R5 ;  /* 0x00008805000085a7 */ /* 0x000f2400080010ff */
[----:B----4-:R-:W-:Y:S05]  /*94b0*/  @!P0 BRA `(.L_x_144) ;  /* 0xfffffffc00f08947 */ /* 0x010fea000383ffff */
[----:B------:R-:W-:Y:S05]  /*94c0*/  BRA `(.L_x_24) ;  /* 0xffffff8400d07947 */ /* 0x000fea000383ffff */
.L_x_32:
[----:B------:R-:W-:Y:S07]  /*94d0*/  MOV R0, UR9 ;  /* 0x0000000900007c02 */ /* 0x000fee0008000f00 */
.L_x_145:
[----:B--2---:R2:W4:Y:S02]  /*94e0*/  SYNCS.PHASECHK.TRANS64.TRYWAIT P0, [R0+URZ+0x88], R5 ;  /* 0x00008805000075a7 */ /* 0x00452400080011ff */
[----:B----4-:R-:W-:Y:S05]  /*94f0*/  @!P0 NANOSLEEP.SYNCS 0x989680 ;  /* 0x009896800000895d */ /* 0x010fea0003900000 */
[----:B------:R-:W4:Y:S02]  /*9500*/  @!P0 SYNCS.PHASECHK.TRANS64 P0, [R0+URZ+0x88], R5 ;  /* 0x00008805000085a7 */ /* 0x000f2400080010ff */
[----:B----4-:R-:W-:Y:S05]  /*9510*/  @!P0 BRA `(.L_x_145) ;  /* 0xfffffffc00f08947 */ /* 0x010fea000383ffff */
[----:B------:R-:W-:Y:S05]  /*9520*/  BRA `(.L_x_31) ;  /* 0xffffff8c008c7947 */ /* 0x000fea000383ffff */
.L_x_37:
[----:B-1----:R-:W-:-:S07]  /*9530*/  MOV R0, UR41 ;  /* 0x0000002900007c02 */ /* 0x002fce0008000f00 */
.L_x_146:
[----:B-1----:R1:W2:Y:S02]  /*9540*/  SYNCS.PHASECHK.TRANS64.TRYWAIT P0, [R0+URZ+0x160], R4 ;  /* 0x00016004000075a7 */ /* 0x0022a400080011ff */
[----:B--2---:R-:W-:Y:S05]  /*9550*/  @!P0 NANOSLEEP.SYNCS 0x989680 ;  /* 0x009896800000895d */ /* 0x004fea0003900000 */
[----:B------:R-:W2:Y:S02]  /*9560*/  @!P0 SYNCS.PHASECHK.TRANS64 P0, [R0+URZ+0x160], R4 ;  /* 0x00016004000085a7 */ /* 0x000ea400080010ff */
[----:B--2---:R-:W-:Y:S05]  /*9570*/  @!P0 BRA `(.L_x_146) ;  /* 0xfffffffc00f08947 */ /* 0x004fea000383ffff */
[----:B------:R-:W-:Y:S05]  /*9580*/  BRA `(.L_x_147) ;  /* 0xffffff90009c7947 */ /* 0x000fea000383ffff */
.L_x_41:
[----:B------:R-:W-:-:S07]  /*9590*/  MOV R0, UR4 ;  /* 0x0000000400007c02 */ /* 0x000fce0008000f00 */
.L_x_148:
[----:B-1----:R1:W2:Y:S02]  /*95a0*/  SYNCS.PHASECHK.TRANS64.TRYWAIT P0, [R0+URZ], R2 ;  /* 0x00000002000075a7 */ /* 0x0022a400080011ff */
[----:B--2---:R-:W-:Y:S05]  /*95b0*/  @!P0 NANOSLEEP.SYNCS 0x989680 ;  /* 0x009896800000895d */ /* 0x004fea0003900000 */
[----:B------:R-:W2:Y:S02]  /*95c0*/  @!P0 SYNCS.PHASECHK.TRANS64 P0, [R0+URZ], R2 ;  /* 0x00000002000085a7 */ /* 0x000ea400080010ff */
[----:B--2---:R-:W-:Y:S05]  /*95d0*/  @!P0 BRA `(.L_x_148) ;  /* 0xfffffffc00f08947 */ /* 0x004fea000383ffff */
[----:B------:R-:W-:Y:S05]  /*95e0*/  BRA `(.L_x_149) ;  /* 0xffffff9800307947 */ /* 0x000fea000383ffff */
.L_x_42:
[----:B------:R-:W-:-:S07]  /*95f0*/  MOV R0, UR5 ;  /* 0x0000000500007c02 */ /* 0x000fce0008000f00 */
.L_x_150:
[----:B-1----:R1:W2:Y:S02]  /*9600*/  SYNCS.PHASECHK.TRANS64.TRYWAIT P0, [R0+URZ], R3 ;  /* 0x00000003000075a7 */ /* 0x0022a400080011ff */
[----:B--2---:R-:W-:Y:S05]  /*9610*/  @!P0 NANOSLEEP.SYNCS 0x989680 ;  /* 0x009896800000895d */ /* 0x004fea0003900000 */
[----:B------:R-:W2:Y:S02]  /*9620*/  @!P0 SYNCS.PHASECHK.TRANS64 P0, [R0+URZ], R3 ;  /* 0x00000003000085a7 */ /* 0x000ea400080010ff */
[----:B--2---:R-:W-:Y:S05]  /*9630*/  @!P0 BRA `(.L_x_150) ;  /* 0xfffffffc00f08947 */ /* 0x004fea000383ffff */
[----:B------:R-:W-:Y:S05]  /*9640*/  BRA `(.L_x_151) ;  /* 0xffffff98003c7947 */ /* 0x000fea000383ffff */
.L_x_43:
[----:B------:R-:W-:-:S07]  /*9650*/  MOV R0, UR5 ;  /* 0x0000000500007c02 */ /* 0x000fce0008000f00 */
.L_x_152:
[----:B-1----:R1:W2:Y:S02]  /*9660*/  SYNCS.PHASECHK.TRANS64.TRYWAIT P0, [R0+URZ], R3 ;  /* 0x00000003000075a7 */ /* 0x0022a400080011ff */
[----:B--2---:R-:W-:Y:S05]  /*9670*/  @!P0 NANOSLEEP.SYNCS 0x989680 ;  /* 0x009896800000895d */ /* 0x004fea0003900000 */
[----:B------:R-:W2:Y:S02]  /*9680*/  @!P0 SYNCS.PHASECHK.TRANS64 P0, [R0+URZ], R3 ;  /* 0x00000003000085a7 */ /* 0x000ea400080010ff */
[----:B--2---:R-:W-:Y:S05]  /*9690*/  @!P0 BRA `(.L_x_152) ;  /* 0xfffffffc00f08947 */ /* 0x004fea000383ffff */
[----:B------:R-:W-:Y:S05]  /*96a0*/  BRA `(.L_x_153) ;  /* 0xffffff9800487947 */ /* 0x000fea000383ffff */
.L_x_44:
[----:B------:R-:W-:-:S07]  /*96b0*/  MOV R0, UR5 ;  /* 0x0000000500007c02 */ /* 0x000fce0008000f00 */
.L_x_154:
[----:B-1----:R1:W2:Y:S02]  /*96c0*/  SYNCS.PHASECHK.TRANS64.TRYWAIT P0, [R0+URZ], R3 ;  /* 0x00000003000075a7 */ /* 0x0022a400080011ff */
[----:B--2---:R-:W-:Y:S05]  /*96d0*/  @!P0 NANOSLEEP.SYNCS 0x989680 ;  /* 0x009896800000895d */ /* 0x004fea0003900000 */
[----:B------:R-:W2:Y:S02]  /*96e0*/  @!P0 SYNCS.PHASECHK.TRANS64 P0, [R0+URZ], R3 ;  /* 0x00000003000085a7 */ /* 0x000ea400080010ff */
[----:B--2---:R-:W-:Y:S05]  /*96f0*/  @!P0 BRA `(.L_x_154) ;  /* 0xfffffffc00f08947 */ /* 0x004fea000383ffff */
[----:B------:R-:W-:Y:S05]  /*9700*/  BRA `(.L_x_155) ;  /* 0xffffff9800547947 */ /* 0x000fea000383ffff */
.L_x_45:
[----:B------:R-:W-:-:S07]  /*9710*/  MOV R0, UR5 ;  /* 0x0000000500007c02 */ /* 0x000fce0008000f00 */
.L_x_156:
[----:B-1----:R1:W2:Y:S02]  /*9720*/  SYNCS.PHASECHK.TRANS64.TRYWAIT P0, [R0+URZ], R3 ;  /* 0x00000003000075a7 */ /* 0x0022a400080011ff */
[----:B--2---:R-:W-:Y:S05]  /*9730*/  @!P0 NANOSLEEP.SYNCS 0x989680 ;  /* 0x009896800000895d */ /* 0x004fea0003900000 */
[----:B------:R-:W2:Y:S02]  /*9740*/  @!P0 SYNCS.PHASECHK.TRANS64 P0, [R0+URZ], R3 ;  /* 0x00000003000085a7 */ /* 0x000ea400080010ff */
[----:B--2---:R-:W-:Y:S05]  /*9750*/  @!P0 BRA `(.L_x_156) ;  /* 0xfffffffc00f08947 */ /* 0x004fea000383ffff */
[----:B------:R-:W-:Y:S05]  /*9760*/  BRA `(.L_x_157) ;  /* 0xffffff9800607947 */ /* 0x000fea000383ffff */
.L_x_46:
[----:B------:R-:W-:-:S07]  /*9770*/  MOV R0, UR5 ;  /* 0x0000000500007c02 */ /* 0x000fce0008000f00 */
.L_x_158:
[----:B-1----:R1:W2:Y:S02]  /*9780*/  SYNCS.PHASECHK.TRANS64.TRYWAIT P0, [R0+URZ], R3 ;  /* 0x00000003000075a7 */ /* 0x0022a400080011ff */
[----:B--2---:R-:W-:Y:S05]  /*9790*/  @!P0 NANOSLEEP.SYNCS 0x989680 ;  /* 0x009896800000895d */ /* 0x004fea0003900000 */
[----:B------:R-:W2:Y:S02]  /*97a0*/  @!P0 SYNCS.PHASECHK.TRANS64 P0, [R0+URZ], R3 ;  /* 0x00000003000085a7 */ /* 0x000ea400080010ff */
[----:B--2---:R-:W-:Y:S05]  /*97b0*/  @!P0 BRA `(.L_x_158) ;  /* 0xfffffffc00f08947 */ /* 0x004fea000383ffff */
[----:B------:R-:W-:Y:S05]  /*97c0*/  BRA `(.L_x_159) ;  /* 0xffffff98006c7947 */ /* 0x000fea000383ffff */
.L_x_47:
[----:B------:R-:W-:-:S07]  /*97d0*/  MOV R0, UR5 ;  /* 0x0000000500007c02 */ /* 0x000fce0008000f00 */
.L_x_160:
[----:B-1----:R1:W2:Y:S02]  /*97e0*/  SYNCS.PHASECHK.TRANS64.TRYWAIT P0, [R0+URZ], R3 ;  /* 0x00000003000075a7 */ /* 0x0022a400080011ff */
[----:B--2---:R-:W-:Y:S05]  /*97f0*/  @!P0 NANOSLEEP.SYNCS 0x989680 ;  /* 0x009896800000895d */ /* 0x004fea0003900000 */
[----:B------:R-:W2:Y:S02]  /*9800*/  @!P0 SYNCS.PHASECHK.TRANS64 P0, [R0+URZ], R3 ;  /* 0x00000003000085a7 */ /* 0x000ea400080010ff */
[----:B--2---:R-:W-:Y:S05]  /*9810*/  @!P0 BRA `(.L_x_160) ;  /* 0xfffffffc00f08947 */ /* 0x004fea000383ffff */
[----:B------:R-:W-:Y:S05]  /*9820*/  BRA `(.L_x_161) ;  /* 0xffffff9800787947 */ /* 0x000fea000383ffff */
.L_x_48:
[----:B------:R-:W-:-:S07]  /*9830*/  MOV R0, UR5 ;  /* 0x0000000500007c02 */ /* 0x000fce0008000f00 */
.L_x_162:
[----:B-1----:R1:W2:Y:S02]  /*9840*/  SYNCS.PHASECHK.TRANS64.TRYWAIT P0, [R0+URZ], R3 ;  /* 0x00000003000075a7 */ /* 0x0022a400080011ff */
[----:B--2---:R-:W-:Y:S05]  /*9850*/  @!P0 NANOSLEEP.SYNCS 0x989680 ;  /* 0x009896800000895d */ /* 0x004fea0003900000 */
[----:B------:R-:W2:Y:S02]  /*9860*/  @!P0 SYNCS.PHASECHK.TRANS64 P0, [R0+URZ], R3 ;  /* 0x00000003000085a7 */ /* 0x000ea400080010ff */
[----:B--2---:R-:W-:Y:S05]  /*9870*/  @!P0 BRA `(.L_x_162) ;  /* 0xfffffffc00f08947 */ /* 0x004fea000383ffff */
[----:B------:R-:W-:Y:S05]  /*9880*/  BRA `(.L_x_163) ;  /* 0xffffff9800847947 */ /* 0x000fea000383ffff */
.L_x_49:
[----:B------:R-:W-:-:S07]  /*9890*/  MOV R0, UR5 ;  /* 0x0000000500007c02 */ /* 0x000fce0008000f00 */
.L_x_164:
[----:B-1----:R1:W2:Y:S02]  /*98a0*/  SYNCS.PHASECHK.TRANS64.TRYWAIT P0, [R0+URZ], R3 ;  /* 0x00000003000075a7 */ /* 0x0022a400080011ff */
[----:B--2---:R-:W-:Y:S05]  /*98b0*/  @!P0 NANOSLEEP.SYNCS 0x989680 ;  /* 0x009896800000895d */ /* 0x004fea0003900000 */
[----:B------:R-:W2:Y:S02]  /*98c0*/  @!P0 SYNCS.PHASECHK.TRANS64 P0, [R0+URZ], R3 ;  /* 0x00000003000085a7 */ /* 0x000ea400080010ff */
[----:B--2---:R-:W-:Y:S05]  /*98d0*/  @!P0 BRA `(.L_x_164) ;  /* 0xfffffffc00f08947 */ /* 0x004fea000383ffff */
[----:B------:R-:W-:Y:S05]  /*98e0*/  BRA `(.L_x_165) ;  /* 0xffffff9800907947 */ /* 0x000fea000383ffff */
.L_x_50:
[----:B------:R-:W-:-:S07]  /*98f0*/  MOV R0, UR5 ;  /* 0x0000000500007c02 */ /* 0x000fce0008000f00 */
.L_x_166:
[----:B-1----:R1:W2:Y:S02]  /*9900*/  SYNCS.PHASECHK.TRANS64.TRYWAIT P0, [R0+URZ], R3 ;  /* 0x00000003000075a7 */ /* 0x0022a400080011ff */
[----:B--2---:R-:W-:Y:S05]  /*9910*/  @!P0 NANOSLEEP.SYNCS 0x989680 ;  /* 0x009896800000895d */ /* 0x004fea0003900000 */
[----:B------:R-:W2:Y:S02]  /*9920*/  @!P0 SYNCS.PHASECHK.TRANS64 P0, [R0+URZ], R3 ;  /* 0x00000003000085a7 */ /* 0x000ea400080010ff */
[----:B--2---:R-:W-:Y:S05]  /*9930*/  @!P0 BRA `(.L_x_166) ;  /* 0xfffffffc00f08947 */ /* 0x004fea000383ffff */
[----:B------:R-:W-:Y:S05]  /*9940*/  BRA `(.L_x_167) ;  /* 0xffffff98009c7947 */ /* 0x000fea000383ffff */
.L_x_51:
[----:B------:R-:W-:-:S07]  /*9950*/  MOV R0, UR5 ;  /* 0x0000000500007c02 */ /* 0x000fce0008000f00 */
.L_x_168:
[----:B-1----:R1:W2:Y:S02]  /*9960*/  SYNCS.PHASECHK.TRANS64.TRYWAIT P0, [R0+URZ], R3 ;  /* 0x00000003000075a7 */ /* 0x0022a400080011ff */
[----:B--2---:R-:W-:Y:S05]  /*9970*/  @!P0 NANOSLEEP.SYNCS 0x989680 ;  /* 0x009896800000895d */ /* 0x004fea0003900000 */
[----:B------:R-:W2:Y:S02]  /*9980*/  @!P0 SYNCS.PHASECHK.TRANS64 P0, [R0+URZ], R3 ;  /* 0x00000003000085a7 */ /* 0x000ea400080010ff */
[----:B--2---:R-:W-:Y:S05]  /*9990*/  @!P0 BRA `(.L_x_168) ;  /* 0xfffffffc00f08947 */ /* 0x004fea000383ffff */
[----:B------:R-:W-:Y:S05]  /*99a0*/  BRA `(.L_x_169) ;  /* 0xffffff9800a87947 */ /* 0x000fea000383ffff */
.L_x_52:
[----:B------:R-:W-:-:S07]  /*99b0*/  MOV R0, UR5 ;  /* 0x0000000500007c02 */ /* 0x000fce0008000f00 */
.L_x_170:
[----:B-1----:R1:W2:Y:S02]  /*99c0*/  SYNCS.PHASECHK.TRANS64.TRYWAIT P0, [R0+URZ], R3 ;  /* 0x00000003000075a7 */ /* 0x0022a400080011ff */
[----:B--2---:R-:W-:Y:S05]  /*99d0*/  @!P0 NANOSLEEP.SYNCS 0x989680 ;  /* 0x009896800000895d */ /* 0x004fea0003900000 */
[----:B------:R-:W2:Y:S02]  /*99e0*/  @!P0 SYNCS.PHASECHK.TRANS64 P0, [R0+URZ], R3 ;  /* 0x00000003000085a7 */ /* 0x000ea400080010ff */
[----:B--2---:R-:W-:Y:S05]  /*99f0*/  @!P0 BRA `(.L_x_170) ;  /* 0xfffffffc00f08947 */ /* 0x004fea000383ffff */
[----:B------:R-:W-:Y:S05]  /*9a00*/  BRA `(.L_x_171) ;  /* 0xffffff9800b47947 */ /* 0x000fea000383ffff */
.L_x_53:
[----:B------:R-:W-:-:S07]  /*9a10*/  MOV R0, UR5 ;  /* 0x0000000500007c02 */ /* 0x000fce0008000f00 */
.L_x_172:
[----:B-1----:R1:W2:Y:S02]  /*9a20*/  SYNCS.PHASECHK.TRANS64.TRYWAIT P0, [R0+URZ], R3 ;  /* 0x00000003000075a7 */ /* 0x0022a400080011ff */
[----:B--2---:R-:W-:Y:S05]  /*9a30*/  @!P0 NANOSLEEP.SYNCS 0x989680 ;  /* 0x009896800000895d */ /* 0x004fea0003900000 */
[----:B------:R-:W2:Y:S02]  /*9a40*/  @!P0 SYNCS.PHASECHK.TRANS64 P0, [R0+URZ], R3 ;  /* 0x00000003000085a7 */ /* 0x000ea400080010ff */
[----:B--2---:R-:W-:Y:S05]  /*9a50*/  @!P0 BRA `(.L_x_172) ;  /* 0xfffffffc00f08947 */ /* 0x004fea000383ffff */
[----:B------:R-:W-:Y:S05]  /*9a60*/  BRA `(.L_x_173) ;  /* 0xffffff9800c07947 */ /* 0x000fea000383ffff */
.L_x_54:
[----:B------:R-:W-:-:S07]  /*9a70*/  MOV R0, UR5 ;  /* 0x0000000500007c02 */ /* 0x000fce0008000f00 */
.L_x_174:
[----:B-1----:R1:W2:Y:S02]  /*9a80*/  SYNCS.PHASECHK.TRANS64.TRYWAIT P0, [R0+URZ], R3 ;  /* 0x00000003000075a7 */ /* 0x0022a400080011ff */
[----:B--2---:R-:W-:Y:S05]  /*9a90*/  @!P0 NANOSLEEP.SYNCS 0x989680 ;  /* 0x009896800000895d */ /* 0x004fea0003900000 */
[----:B------:R-:W2:Y:S02]  /*9aa0*/  @!P0 SYNCS.PHASECHK.TRANS64 P0, [R0+URZ], R3 ;  /* 0x00000003000085a7 */ /* 0x000ea400080010ff */
[----:B--2---:R-:W-:Y:S05]  /*9ab0*/  @!P0 BRA `(.L_x_174) ;  /* 0xfffffffc00f08947 */ /* 0x004fea000383ffff */
[----:B------:R-:W-:Y:S05]  /*9ac0*/  BRA `(.L_x_175) ;  /* 0xffffff9800cc7947 */ /* 0x000fea000383ffff */
.L_x_55:
[----:B------:R-:W-:-:S07]  /*9ad0*/  MOV R0, UR5 ;  /* 0x0000000500007c02 */ /* 0x000fce0008000f00 */
.L_x_176:
[----:B-1----:R1:W2:Y:S02]  /*9ae0*/  SYNCS.PHASECHK.TRANS64.TRYWAIT P0, [R0+URZ], R3 ;  /* 0x00000003000075a7 */ /* 0x0022a400080011ff */
[----:B--2---:R-:W-:Y:S05]  /*9af0*/  @!P0 NANOSLEEP.SYNCS 0x989680 ;  /* 0x009896800000895d */ /* 0x004fea0003900000 */
[----:B------:R-:W2:Y:S02]  /*9b00*/  @!P0 SYNCS.PHASECHK.TRANS64 P0, [R0+URZ], R3 ;  /* 0x00000003000085a7 */ /* 0x000ea400080010ff */
[----:B--2---:R-:W-:Y:S05]  /*9b10*/  @!P0 BRA `(.L_x_176) ;  /* 0xfffffffc00f08947 */ /* 0x004fea000383ffff */
[----:B------:R-:W-:Y:S05]  /*9b20*/  BRA `(.L_x_177) ;  /* 0xffffff9800d87947 */ /* 0x000fea000383ffff */
.L_x_56:
[----:B------:R-:W-:-:S07]  /*9b30*/  MOV R0, UR5 ;  /* 0x0000000500007c02 */ /* 0x000fce0008000f00 */
.L_x_178:
[----:B-1----:R1:W2:Y:S02]  /*9b40*/  SYNCS.PHASECHK.TRANS64.TRYWAIT P0, [R0+URZ], R3 ;  /* 0x00000003000075a7 */ /* 0x0022a400080011ff */
[----:B--2---:R-:W-:Y:S05]  /*9b50*/  @!P0 NANOSLEEP.SYNCS 0x989680 ;  /* 0x009896800000895d */ /* 0x004fea0003900000 */
[----:B------:R-:W2:Y:S02]  /*9b60*/  @!P0 SYNCS.PHASECHK.TRANS64 P0, [R0+URZ], R3 ;  /* 0x00000003000085a7 */ /* 0x000ea400080010ff */
[----:B--2---:R-:W-:Y:S05]  /*9b70*/  @!P0 BRA `(.L_x_178) ;  /* 0xfffffffc00f08947 */ /* 0x004fea000383ffff */
[----:B------:R-:W-:Y:S05]  /*9b80*/  BRA `(.L_x_179) ;  /* 0xffffff9800e47947 */ /* 0x000fea000383ffff */
.L_x_59:
[----:B------:R-:W-:-:S07]  /*9b90*/  MOV R4, UR4 ;  /* 0x0000000400047c02 */ /* 0x000fce0008000f00 */
.L_x_180:
[----:B-1----:R1:W2:Y:S02]  /*9ba0*/  SYNCS.PHASECHK.TRANS64.TRYWAIT P1, [R4+URZ+0x168], R6 ;  /* 0x00016806040075a7 */ /* 0x0022a400080211ff */
[----:B--2---:R-:W-:Y:S05]  /*9bb0*/  @!P1 NANOSLEEP.SYNCS 0x989680 ;  /* 0x009896800000995d */ /* 0x004fea0003900000 */
[----:B------:R-:W2:Y:S02]  /*9bc0*/  @!P1 SYNCS.PHASECHK.TRANS64 P1, [R4+URZ+0x168], R6 ;  /* 0x00016806040095a7 */ /* 0x000ea400080210ff */
[----:B--2---:R-:W-:Y:S05]  /*9bd0*/  @!P1 BRA `(.L_x_180) ;  /* 0xfffffffc00f09947 */ /* 0x004fea000383ffff */
[----:B------:R-:W-:Y:S05]  /*9be0*/  BRA `(.L_x_181) ;  /* 0xffffff9c00507947 */ /* 0x000fea000383ffff */
.L_x_60:
[----:B-1----:R-:W-:-:S07]  /*9bf0*/  MOV R4, UR4 ;  /* 0x0000000400047c02 */ /* 0x002fce0008000f00 */
.L_x_182:
[----:B-1----:R1:W2:Y:S02]  /*9c00*/  SYNCS.PHASECHK.TRANS64.TRYWAIT P1, [R4+URZ+0x160], R5 ;  /* 0x00016005040075a7 */ /* 0x0022a400080211ff */
[----:B--2---:R-:W-:Y:S05]  /*9c10*/  @!P1 NANOSLEEP.SYNCS 0x989680 ;  /* 0x009896800000995d */ /* 0x004fea0003900000 */
[----:B------:R-:W2:Y:S02]  /*9c20*/  @!P1 SYNCS.PHASECHK.TRANS64 P1, [R4+URZ+0x160], R5 ;  /* 0x00016005040095a7 */ /* 0x000ea400080210ff */
[----:B--2---:R-:W-:Y:S05]  /*9c30*/  @!P1 BRA `(.L_x_182) ;  /* 0xfffffffc00f09947 */ /* 0x004fea000383ffff */
[----:B------:R-:W-:Y:S05]  /*9c40*/  BRA `(.L_x_183) ;  /* 0xffffff9c00587947 */ /* 0x000fea000383ffff */
.L_x_68:
[----:B------:R-:W-:-:S07]  /*9c50*/  MOV R2, UR18 ;  /* 0x0000001200027c02 */ /* 0x000fce0008000f00 */
.L_x_184:
[----:B-1----:R1:W2:Y:S02]  /*9c60*/  SYNCS.PHASECHK.TRANS64.TRYWAIT P0, [R2+URZ+0x160], R4 ;  /* 0x00016004020075a7 */ /* 0x0022a400080011ff */
[----:B--2---:R-:W-:Y:S05]  /*9c70*/  @!P0 NANOSLEEP.SYNCS 0x989680 ;  /* 0x009896800000895d */ /* 0x004fea0003900000 */
[----:B------:R-:W2:Y:S02]  /*9c80*/  @!P0 SYNCS.PHASECHK.TRANS64 P0, [R2+URZ+0x160], R4 ;  /* 0x00016004020085a7 */ /* 0x000ea400080010ff */
[----:B--2---:R-:W-:Y:S05]  /*9c90*/  @!P0 BRA `(.L_x_184) ;  /* 0xfffffffc00f08947 */ /* 0x004fea000383ffff */
[----:B------:R-:W-:Y:S05]  /*9ca0*/  BRA `(.L_x_185) ;  /* 0xffffffa000dc7947 */ /* 0x000fea000383ffff */
.L_x_69:
[----:B------:R-:W-:-:S07]  /*9cb0*/  MOV R4, UR23 ;  /* 0x0000001700047c02 */ /* 0x000fce0008000f00 */
.L_x_186:
[----:B-1----:R1:W2:Y:S02]  /*9cc0*/  SYNCS.PHASECHK.TRANS64.TRYWAIT P0, [R4+URZ+0x180], R2 ;  /* 0x00018002040075a7 */ /* 0x0022a400080011ff */
[----:B--2---:R-:W-:Y:S05]  /*9cd0*/  @!P0 NANOSLEEP.SYNCS 0x989680 ;  /* 0x009896800000895d */ /* 0x004fea0003900000 */
[----:B------:R-:W2:Y:S02]  /*9ce0*/  @!P0 SYNCS.PHASECHK.TRANS64 P0, [R4+URZ+0x180], R2 ;  /* 0x00018002040085a7 */ /* 0x000ea400080010ff */
[----:B--2---:R-:W-:Y:S05]  /*9cf0*/  @!P0 BRA `(.L_x_186) ;  /* 0xfffffffc00f08947 */ /* 0x004fea000383ffff */
[----:B------:R-:W-:Y:S05]  /*9d00*/  BRA `(.L_x_187) ;  /* 0xffffffa000f87947 */ /* 0x000fea000383ffff */
.L_x_72:
[----:B-1----:R-:W-:Y:S07]  /*9d10*/  MOV R2, UR16 ;  /* 0x0000001000027c02 */ /* 0x002fee0008000f00 */
.L_x_188:
[----:B-1----:R1:W2:Y:S02]  /*9d20*/  SYNCS.PHASECHK.TRANS64.TRYWAIT P0, [R2+URZ], R5 ;  /* 0x00000005020075a7 */ /* 0x0022a400080011ff */
[----:B--2---:R-:W-:Y:S05]  /*9d30*/  @!P0 NANOSLEEP.SYNCS 0x989680 ;  /* 0x009896800000895d */ /* 0x004fea0003900000 */
[----:B------:R-:W2:Y:S02]  /*9d40*/  @!P0 SYNCS.PHASECHK.TRANS64 P0, [R2+URZ], R5 ;  /* 0x00000005020085a7 */ /* 0x000ea400080010ff */
[----:B--2---:R-:W-:Y:S05]  /*9d50*/  @!P0 BRA `(.L_x_188) ;  /* 0xfffffffc00f08947 */ /* 0x004fea000383ffff */
[----:B------:R-:W-:Y:S05]  /*9d60*/  BRA `(.L_x_71) ;  /* 0xffffffa4001c7947 */ /* 0x000fea000383ffff */
.L_x_75:
[----:B------:R-:W-:-:S07]  /*9d70*/  MOV R2, UR4 ;  /* 0x0000000400027c02 */ /* 0x000fce0008000f00 */
.L_x_189:
[----:B-1----:R1:W3:Y:S02]  /*9d80*/  SYNCS.PHASECHK.TRANS64.TRYWAIT P0, [R2+URZ], R3 ;  /* 0x00000003020075a7 */ /* 0x0022e400080011ff */
[----:B---3--:R-:W-:Y:S05]  /*9d90*/  @!P0 NANOSLEEP.SYNCS 0x989680 ;  /* 0x009896800000895d */ /* 0x008fea0003900000 */
[----:B------:R-:W3:Y:S02]  /*9da0*/  @!P0 SYNCS.PHASECHK.TRANS64 P0, [R2+URZ], R3 ;  /* 0x00000003020085a7 */ /* 0x000ee400080010ff */
[----:B---3--:R-:W-:Y:S05]  /*9db0*/  @!P0 BRA `(.L_x_189) ;  /* 0xfffffffc00f08947 */ /* 0x008fea000383ffff */
[----:B------:R-:W-:Y:S05]  /*9dc0*/  BRA `(.L_x_190) ;  /* 0xffffffa400e87947 */ /* 0x000fea000383ffff */
.L_x_76:
[----:B------:R-:W-:-:S07]  /*9dd0*/  MOV R2, UR4 ;  /* 0x0000000400027c02 */ /* 0x000fce0008000f00 */
.L_x_191:
[----:B-1----:R1:W2:Y:S02]  /*9de0*/  SYNCS.PHASECHK.TRANS64.TRYWAIT P0, [R2+URZ], R3 ;  /* 0x00000003020075a7 */ /* 0x0022a400080011ff */
[----:B--2---:R-:W-:Y:S05]  /*9df0*/  @!P0 NANOSLEEP.SYNCS 0x989680 ;  /* 0x009896800000895d */ /* 0x004fea0003900000 */
[----:B------:R-:W2:Y:S02]  /*9e00*/  @!P0 SYNCS.PHASECHK.TRANS64 P0, [R2+URZ], R3 ;  /* 0x00000003020085a7 */ /* 0x000ea400080010ff */
[----:B--2---:R-:W-:Y:S05]  /*9e10*/  @!P0 BRA `(.L_x_191) ;  /* 0xfffffffc00f08947 */ /* 0x004fea000383ffff */
[----:B------:R-:W-:Y:S05]  /*9e20*/  BRA `(.L_x_192) ;  /* 0xffffffa400f47947 */ /* 0x000fea000383ffff */
.L_x_81:
[----:B------:R-:W-:Y:S07]  /*9e30*/  MOV R0, UR20 ;  /* 0x0000001400007c02 */ /* 0x000fee0008000f00 */
.L_x_193:
[----:B-1----:R1:W2:Y:S02]  /*9e40*/  SYNCS.PHASECHK.TRANS64.TRYWAIT P0, [R0+URZ+0x160], R2 ;  /* 0x00016002000075a7 */ /* 0x0022a400080011ff */
[----:B--2---:R-:W-:Y:S05]  /*9e50*/  @!P0 NANOSLEEP.SYNCS 0x989680 ;  /* 0x009896800000895d */ /* 0x004fea0003900000 */
[----:B------:R-:W2:Y:S02]  /*9e60*/  @!P0 SYNCS.PHASECHK.TRANS64 P0, [R0+URZ+0x160], R2 ;  /* 0x00016002000085a7 */ /* 0x000ea400080010ff */
[----:B--2---:R-:W-:Y:S05]  /*9e70*/  @!P0 BRA `(.L_x_193) ;  /* 0xfffffffc00f08947 */ /* 0x004fea000383ffff */
[----:B------:R-:W-:Y:S05]  /*9e80*/  BRA `(.L_x_194) ;  /* 0xffffffac00547947 */ /* 0x000fea000383ffff */
.L_x_84:
[----:B------:R-:W-:Y:S07]  /*9e90*/  MOV R0, UR20 ;  /* 0x0000001400007c02 */ /* 0x000fee0008000f00 */
.L_x_195:
[----:B-1----:R1:W2:Y:S02]  /*9ea0*/  SYNCS.PHASECHK.TRANS64.TRYWAIT P2, [R0+URZ+0x158], R2 ;  /* 0x00015802000075a7 */ /* 0x0022a400080411ff */
[----:B--2---:R-:W-:Y:S05]  /*9eb0*/  @!P2 NANOSLEEP.SYNCS 0x989680 ;  /* 0x009896800000a95d */ /* 0x004fea0003900000 */
[----:B------:R-:W2:Y:S02]  /*9ec0*/  @!P2 SYNCS.PHASECHK.TRANS64 P2, [R0+URZ+0x158], R2 ;  /* 0x000158020000a5a7 */ /* 0x000ea400080410ff */
[----:B--2---:R-:W-:Y:S05]  /*9ed0*/  @!P2 BRA `(.L_x_195) ;  /* 0xfffffffc00f0a947 */ /* 0x004fea000383ffff */
[----:B------:R-:W-:Y:S05]  /*9ee0*/  BRA `(.L_x_83) ;  /* 0xffffffb000b87947 */ /* 0x000fea000383ffff */
.L_x_87:
[----:B------:R-:W-:Y:S07]  /*9ef0*/  MOV R2, UR20 ;  /* 0x0000001400027c02 */ /* 0x000fee0008000f00 */
.L_x_196:
[----:B-1----:R1:W2:Y:S02]  /*9f00*/  SYNCS.PHASECHK.TRANS64.TRYWAIT P1, [R2+URZ+0x130], R8 ;  /* 0x00013008020075a7 */ /* 0x0022a400080211ff */
[----:B--2---:R-:W-:Y:S05]  /*9f10*/  @!P1 NANOSLEEP.SYNCS 0x989680 ;  /* 0x009896800000995d */ /* 0x004fea0003900000 */
[----:B------:R-:W2:Y:S02]  /*9f20*/  @!P1 SYNCS.PHASECHK.TRANS64 P1, [R2+URZ+0x130], R8 ;  /* 0x00013008020095a7 */ /* 0x000ea400080210ff */
[----:B--2---:R-:W-:Y:S05]  /*9f30*/  @!P1 BRA `(.L_x_196) ;  /* 0xfffffffc00f09947 */ /* 0x004fea000383ffff */
[----:B------:R-:W-:Y:S05]  /*9f40*/  BRA `(.L_x_197) ;  /* 0xffffffb4006c7947 */ /* 0x000fea000383ffff */
.L_x_88:
[----:B------:R-:W-:Y:S07]  /*9f50*/  MOV R2, UR20 ;  /* 0x0000001400027c02 */ /* 0x000fee0008000f00 */
.L_x_198:
[----:B-1----:R1:W2:Y:S02]  /*9f60*/  SYNCS.PHASECHK.TRANS64.TRYWAIT P1, [R2+URZ+0x138], R8 ;  /* 0x00013808020075a7 */ /* 0x0022a400080211ff */
[----:B--2---:R-:W-:Y:S05]  /*9f70*/  @!P1 NANOSLEEP.SYNCS 0x989680 ;  /* 0x009896800000995d */ /* 0x004fea0003900000 */
[----:B------:R-:W2:Y:S02]  /*9f80*/  @!P1 SYNCS.PHASECHK.TRANS64 P1, [R2+URZ+0x138], R8 ;  /* 0x00013808020095a7 */ /* 0x000ea400080210ff */
[----:B--2---:R-:W-:Y:S05]  /*9f90*/  @!P1 BRA `(.L_x_198) ;  /* 0xfffffffc00f09947 */ /* 0x004fea000383ffff */
[----:B------:R-:W-:Y:S05]  /*9fa0*/  BRA `(.L_x_199) ;  /* 0xffffffb400b47947 */ /* 0x000fea000383ffff */
.L_x_89:
[----:B------:R-:W-:Y:S07]  /*9fb0*/  MOV R2, UR20 ;  /* 0x0000001400027c02 */ /* 0x000fee0008000f00 */
.L_x_200:
[----:B-1----:R1:W2:Y:S02]  /*9fc0*/  SYNCS.PHASECHK.TRANS64.TRYWAIT P1, [R2+URZ+0x140], R8 ;  /* 0x00014008020075a7 */ /* 0x0022a400080211ff */
[----:B--2---:R-:W-:Y:S05]  /*9fd0*/  @!P1 NANOSLEEP.SYNCS 0x989680 ;  /* 0x009896800000995d */ /* 0x004fea0003900000 */
[----:B------:R-:W2:Y:S02]  /*9fe0*/  @!P1 SYNCS.PHASECHK.TRANS64 P1, [R2+URZ+0x140], R8 ;  /* 0x00014008020095a7 */ /* 0x000ea400080210ff */
[----:B--2---:R-:W-:Y:S05]  /*9ff0*/  @!P1 BRA `(.L_x_200) ;  /* 0xfffffffc00f09947 */ /* 0x004fea000383ffff */
[----:B------:R-:W-:Y:S05]  /*a000*/  BRA `(.L_x_201) ;  /* 0xffffffb400fc7947 */ /* 0x000fea000383ffff */
.L_x_90:
[----:B------:R-:W-:Y:S07]  /*a010*/  MOV R0, UR20 ;  /* 0x0000001400007c02 */ /* 0x000fee0008000f00 */
.L_x_202:
[----:B-1----:R1:W2:Y:S02]  /*a020*/  SYNCS.PHASECHK.TRANS64.TRYWAIT P0, [R0+URZ+0x148], R8 ;  /* 0x00014808000075a7 */ /* 0x0022a400080011ff */
[----:B--2---:R-:W-:Y:S05]  /*a030*/  @!P0 NANOSLEEP.SYNCS 0x989680 ;  /* 0x009896800000895d */ /* 0x004fea0003900000 */
[----:B------:R-:W2:Y:S02]  /*a040*/  @!P0 SYNCS.PHASECHK.TRANS64 P0, [R0+URZ+0x148], R8 ;  /* 0x00014808000085a7 */ /* 0x000ea400080010ff */
[----:B--2---:R-:W-:Y:S05]  /*a050*/  @!P0 BRA `(.L_x_202) ;  /* 0xfffffffc00f08947 */ /* 0x004fea000383ffff */
[----:B------:R-:W-:Y:S05]  /*a060*/  BRA `(.L_x_203) ;  /* 0xffffffb800447947 */ /* 0x000fea000383ffff */
.L_x_92:
[----:B------:R-:W-:-:S07]  /*a070*/  MOV R0, UR20 ;  /* 0x0000001400007c02 */ /* 0x000fce0008000f00 */
.L_x_204:
[----:B--2---:R2:W3:Y:S02]  /*a080*/  SYNCS.PHASECHK.TRANS64.TRYWAIT P0, [R0+URZ+0x130], R2 ;  /* 0x00013002000075a7 */ /* 0x0044e400080011ff */
[----:B---3--:R-:W-:Y:S05]  /*a090*/  @!P0 NANOSLEEP.SYNCS 0x989680 ;  /* 0x009896800000895d */ /* 0x008fea0003900000 */
[----:B------:R-:W3:Y:S02]  /*a0a0*/  @!P0 SYNCS.PHASECHK.TRANS64 P0, [R0+URZ+0x130], R2 ;  /* 0x00013002000085a7 */ /* 0x000ee400080010ff */
[----:B---3--:R-:W-:Y:S05]  /*a0b0*/  @!P0 BRA `(.L_x_204) ;  /* 0xfffffffc00f08947 */ /* 0x008fea000383ffff */
[----:B------:R-:W-:Y:S05]  /*a0c0*/  BRA `(.L_x_205) ;  /* 0xffffffb800a87947 */ /* 0x000fea000383ffff */
.L_x_93:
[----:B--2---:R-:W-:-:S07]  /*a0d0*/  MOV R0, UR20 ;  /* 0x0000001400007c02 */ /* 0x004fce0008000f00 */
.L_x_206:
[----:B--2---:R2:W3:Y:S02]  /*a0e0*/  SYNCS.PHASECHK.TRANS64.TRYWAIT P0, [R0+URZ+0x138], R2 ;  /* 0x00013802000075a7 */ /* 0x0044e400080011ff */
[----:B---3--:R-:W-:Y:S05]  /*a0f0*/  @!P0 NANOSLEEP.SYNCS 0x989680 ;  /* 0x009896800000895d */ /* 0x008fea0003900000 */
[----:B------:R-:W3:Y:S02]  /*a100*/  @!P0 SYNCS.PHASECHK.TRANS64 P0, [R0+URZ+0x138], R2 ;  /* 0x00013802000085a7 */ /* 0x000ee400080010ff */
[----:B---3--:R-:W-:Y:S05]  /*a110*/  @!P0 BRA `(.L_x_206) ;  /* 0xfffffffc00f08947 */ /* 0x008fea000383ffff */
[----:B------:R-:W-:Y:S05]  /*a120*/  BRA `(.L_x_207) ;  /* 0xffffffb800987947 */ /* 0x000fea000383ffff */
.L_x_94:
[----:B--2---:R-:W-:-:S07]  /*a130*/  MOV R0, UR20 ;  /* 0x0000001400007c02 */ /* 0x004fce0008000f00 */
.L_x_208:
[----:B--2---:R2:W3:Y:S02]  /*a140*/  SYNCS.PHASECHK.TRANS64.TRYWAIT P0, [R0+URZ+0x140], R2 ;  /* 0x00014002000075a7 */ /* 0x0044e400080011ff */
[----:B---3--:R-:W-:Y:S05]  /*a150*/  @!P0 NANOSLEEP.SYNCS 0x989680 ;  /* 0x009896800000895d */ /* 0x008fea0003900000 */
[----:B------:R-:W3:Y:S02]  /*a160*/  @!P0 SYNCS.PHASECHK.TRANS64 P0, [R0+URZ+0x140], R2 ;  /* 0x00014002000085a7 */ /* 0x000ee400080010ff */
[----:B---3--:R-:W-:Y:S05]  /*a170*/  @!P0 BRA `(.L_x_208) ;  /* 0xfffffffc00f08947 */ /* 0x008fea000383ffff */
[----:B------:R-:W-:Y:S05]  /*a180*/  BRA `(.L_x_209) ;  /* 0xffffffb800887947 */ /* 0x000fea000383ffff */
.L_x_96:
[----:B------:R-:W-:Y:S07]  /*a190*/  MOV R0, UR49 ;  /* 0x0000003100007c02 */ /* 0x000fee0008000f00 */
.L_x_210:
[----:B-1----:R1:W2:Y:S02]  /*a1a0*/  SYNCS.PHASECHK.TRANS64.TRYWAIT P0, [R0+URZ+0x160], R2 ;  /* 0x00016002000075a7 */ /* 0x0022a400080011ff */
[----:B--2---:R-:W-:Y:S05]  /*a1b0*/  @!P0 NANOSLEEP.SYNCS 0x989680 ;  /* 0x009896800000895d */ /* 0x004fea0003900000 */
[----:B------:R-:W2:Y:S02]  /*a1c0*/  @!P0 SYNCS.PHASECHK.TRANS64 P0, [R0+URZ+0x160], R2 ;  /* 0x00016002000085a7 */ /* 0x000ea400080010ff */
[----:B--2---:R-:W-:Y:S05]  /*a1d0*/  @!P0 BRA `(.L_x_210) ;  /* 0xfffffffc00f08947 */ /* 0x004fea000383ffff */
[----:B------:R-:W-:Y:S05]  /*a1e0*/  BRA `(.L_x_211) ;  /* 0xffffffbc006c7947 */ /* 0x000fea000383ffff */
.L_x_107:
[----:B-1----:R-:W-:Y:S04]  /*a1f0*/  MOV R2, UR49 ;  /* 0x0000003100027c02 */ /* 0x002fe80008000f00 */
[----:B------:R1:W2:Y:S03]  /*a200*/  SYNCS.PHASECHK.TRANS64.TRYWAIT P1, [R2+URZ+0x110], R3 ;  /* 0x00011003020075a7 */ /* 0x0002a600080211ff */
[----:B--2---:R-:W-:Y:S05]  /*a210*/  @!P1 NANOSLEEP.SYNCS 0x989680 ;  /* 0x009896800000995d */ /* 0x004fea0003900000 */
[----:B------:R-:W2:Y:S02]  /*a220*/  @!P1 SYNCS.PHASECHK.TRANS64 P1, [R2+URZ+0x110], R3 ;  /* 0x00011003020095a7 */ /* 0x000ea400080210ff */
[----:B--2---:R-:W-:Y:S05]  /*a230*/  @!P1 BRA `(.L_x_107) ;  /* 0xfffffffc00ec9947 */ /* 0x004fea000383ffff */
[----:B------:R-:W-:Y:S05]  /*a240*/  BRA `(.L_x_106) ;  /* 0xffffffcc00407947 */ /* 0x000fea000383ffff */
.L_x_109:
[----:B-1----:R1:W4:Y:S02]  /*a250*/  SYNCS.PHASECHK.TRANS64.TRYWAIT P0, [R70+URZ+0x170], R0 ;  /* 0x00017000460075a7 */ /* 0x00232400080011ff */
[----:B----4-:R-:W-:Y:S05]  /*a260*/  @!P0 NANOSLEEP.SYNCS 0x989680 ;  /* 0x009896800000895d */ /* 0x010fea0003900000 */
[----:B------:R-:W4:Y:S02]  /*a270*/  @!P0 SYNCS.PHASECHK.TRANS64 P0, [R70+URZ+0x170], R0 ;  /* 0x00017000460085a7 */ /* 0x000f2400080010ff */
[----:B----4-:R-:W-:Y:S05]  /*a280*/  @!P0 BRA `(.L_x_109) ;  /* 0xfffffffc00f08947 */ /* 0x010fea000383ffff */
[----:B------:R-:W-:Y:S05]  /*a290*/  BRA `(.L_x_108) ;  /* 0xffffffcc00647947 */ /* 0x000fea000383ffff */
.L_x_118:
[----:B---3--:R3:W4:Y:S02]  /*a2a0*/  SYNCS.PHASECHK.TRANS64.TRYWAIT P0, [R4+URZ+0x110], R0 ;  /* 0x00011000040075a7 */ /* 0x00872400080011ff */
[----:B----4-:R-:W-:Y:S05]  /*a2b0*/  @!P0 NANOSLEEP.SYNCS 0x989680 ;  /* 0x009896800000895d */ /* 0x010fea0003900000 */
[----:B------:R-:W4:Y:S02]  /*a2c0*/  @!P0 SYNCS.PHASECHK.TRANS64 P0, [R4+URZ+0x110], R0 ;  /* 0x00011000040085a7 */ /* 0x000f2400080010ff */
[----:B----4-:R-:W-:Y:S05]  /*a2d0*/  @!P0 BRA `(.L_x_118) ;  /* 0xfffffffc00f08947 */ /* 0x010fea000383ffff */
[----:B------:R-:W-:Y:S05]  /*a2e0*/  BRA `(.L_x_117) ;  /* 0xffffffd4005c7947 */ /* 0x000fea000383ffff */
.L_x_126:
[----:B-1----:R1:W4:Y:S02]  /*a2f0*/  SYNCS.PHASECHK.TRANS64.TRYWAIT P0, [R2+URZ+0x110], R4 ;  /* 0x00011004020075a7 */ /* 0x00232400080011ff */
[----:B----4-:R-:W-:Y:S05]  /*a300*/  @!P0 NANOSLEEP.SYNCS 0x989680 ;  /* 0x009896800000895d */ /* 0x010fea0003900000 */
[----:B------:R-:W4:Y:S02]  /*a310*/  @!P0 SYNCS.PHASECHK.TRANS64 P0, [R2+URZ+0x110], R4 ;  /* 0x00011004020085a7 */ /* 0x000f2400080010ff */
[----:B----4-:R-:W-:Y:S05]  /*a320*/  @!P0 BRA `(.L_x_126) ;  /* 0xfffffffc00f08947 */ /* 0x010fea000383ffff */
[----:B------:R-:W-:Y:S05]  /*a330*/  BRA `(.L_x_125) ;  /* 0xffffffdc00747947 */ /* 0x000fea000383ffff */
.L_x_134:
[----:B---3--:R3:W4:Y:S02]  /*a340*/  SYNCS.PHASECHK.TRANS64.TRYWAIT P0, [R3+URZ+0x110], R0 ;  /* 0x00011000030075a7 */ /* 0x00872400080011ff */
[----:B----4-:R-:W-:Y:S05]  /*a350*/  @!P0 NANOSLEEP.SYNCS 0x989680 ;  /* 0x009896800000895d */ /* 0x010fea0003900000 */
[----:B------:R-:W4:Y:S02]  /*a360*/  @!P0 SYNCS.PHASECHK.TRANS64 P0, [R3+URZ+0x110], R0 ;  /* 0x00011000030085a7 */ /* 0x000f2400080010ff */
[----:B----4-:R-:W-:Y:S05]  /*a370*/  @!P0 BRA `(.L_x_134) ;  /* 0xfffffffc00f08947 */ /* 0x010fea000383ffff */
[----:B------:R-:W-:Y:S05]  /*a380*/  BRA `(.L_x_133) ;  /* 0xffffffe400887947 */ /* 0x000fea000383ffff */
        .weak           $__internal_0_$__cuda_sm10x_tcgen05_guardrail_trap_col_being_dealloced_not_returned_by_alloc
        .type           $__internal_0_$__cuda_sm10x_tcgen05_guardrail_trap_col_being_dealloced_not_returned_by_alloc,@function
        .size           $__internal_0_$__cuda_sm10x_tcgen05_guardrail_trap_col_being_dealloced_not_returned_by_alloc,($__internal_1_$__cuda_sm10x_tcgen05_guardrail_trap_phase_invalid_during_alloc - $__internal_0_$__cuda_sm10x_tcgen05_guardrail_trap_col_being_dealloced_not_returned_by_alloc)
$__internal_0_$__cuda_sm10x_tcgen05_guardrail_trap_col_being_dealloced_not_returned_by_alloc:
[----:B------:R-:W-:Y:S05]  /*a390*/  BPT.TRAP 0x1 ;  /* 0x000000040000795c */ /* 0x000fea0000300000 */
[----:B------:R-:W-:-:S04]  /*a3a0*/  HFMA2 R3, -RZ, RZ, 0, 0 ;  /* 0x00000000ff037431 */ /* 0x000fc800000001ff */
[----:B------:R-:W-:Y:S05]  /*a3b0*/  RET.REL.NODEC R2 `(_ZN7cutlass13device_kernelINS_4conv6kernel13ConvUniversalINS1_16ConvProblemShapeILNS1_8OperatorE1ELi3EEENS1_10collective14CollectiveConvINS1_47MainloopSm100TmaUmmaWarpSpecializedImplicitGemmILS5_1ELi17ELi3ELi1ELi2EN4cute5tupleIJNSA_1CILi2EEENSC_ILi1EEESE_EEEEENSB_IJNSC_ILi64EEENSC_ILi128EEENSB_IJNSC_ILi32EEEEEEEEENS_6half_tESM_NSA_8TiledMMAINSA_8MMA_AtomIJNSA_20SM100_MMA_F16BF16_SSISM_SM_fLi64ELi128ELNSA_4UMMA5MajorE0ELSR_1ELNSQ_7ScaleInE0ELSS_0EEEEEENSA_6LayoutINSB_IJSE_SE_SE_EEENSB_IJNSC_ILi0EEESX_SX_EEEEENSB_IJNSA_10UnderscoreES10_S10_EEEEENS7_6detail27Sm100ImplicitGemmTileTraitsINSA_20SM90_TMA_LOAD_IM2COLENSA_14ComposedLayoutINSA_7SwizzleILi2ELi4ELi3EEENSA_18smem_ptr_flag_bitsILi16EEENSV_INSB_IJNSC_ILi8EEESJ_EEENSB_IJSJ_SE_EEEEEEEvEENS14_INSA_23SM90_TMA_LOAD_MULTICASTENS16_INS17_ILi3ELi4ELi3EEES1A_NSV_INSB_IJSH_S1B_EEENSB_IJSE_SH_EEEEEEEvEEEENS_8epilogue10collective18CollectiveEpilogueINS1P_23Sm100TmaWarpSpecializedILi4ELi2ELi16ELb1ELb0EEEJSL_NSB_IJNSV_ISH_SE_EENSV_ISJ_SE_EEEEESM_NSB_IJNSB_IJllllEEESE_SX_EEESM_S1Y_NS1P_6fusion15FusionCallbacksIS1T_NS1Z_17LinearCombinationISM_fSM_fLNS_15FloatRoundStyleE2EEESL_S1W_JEEENSA_5SM1004TMEM4LOAD26SM100_TMEM_LOAD_16dp256b4xES15_S1F_NSA_17SM75_U32x4_LDSM_NENSA_21SM90_TMA_STORE_IM2COLES1F_NSA_17SM90_U32x4_STSM_NENSA_39AutoVectorizingCopyWithAssumedAlignmentILi128EEEEEEvvEEEEvNT_6ParamsE) ;  /* 0xffffff5c02107950 */ /* 0x000fea0003c3ffff */
        .weak           $__internal_1_$__cuda_sm10x_tcgen05_guardrail_trap_phase_invalid_during_alloc
        .type           $__internal_1_$__cuda_sm10x_tcgen05_guardrail_trap_phase_invalid_during_alloc,@function
        .size           $__internal_1_$__cuda_sm10x_tcgen05_guardrail_trap_phase_invalid_during_alloc,($__internal_2_$__cuda_sm10x_tcgen05_guardrail_trap_unallocated_columns_being_dealloced - $__internal_1_$__cuda_sm10x_tcgen05_guardrail_trap_phase_invalid_during_alloc)
$__internal_1_$__cuda_sm10x_tcgen05_guardrail_trap_phase_invalid_during_alloc:
[----:B------:R-:W-:Y:S05]  /*a3c0*/  BPT.TRAP 0x1 ;  /* 0x000000040000795c */ /* 0x000fea0000300000 */
[----:B------:R-:W-:-:S04]  /*a3d0*/  MOV R5, 0x0 ;  /* 0x0000000000057802 */ /* 0x000fc80000000f00 */
[----:B------:R-:W-:Y:S05]  /*a3e0*/  RET.REL.NODEC R4 `(_ZN7cutlass13device_kernelINS_4conv6kernel13ConvUniversalINS1_16ConvProblemShapeILNS1_8OperatorE1ELi3EEENS1_10collective14CollectiveConvINS1_47MainloopSm100TmaUmmaWarpSpecializedImplicitGemmILS5_1ELi17ELi3ELi1ELi2EN4cute5tupleIJNSA_1CILi2EEENSC_ILi1EEESE_EEEEENSB_IJNSC_ILi64EEENSC_ILi128EEENSB_IJNSC_ILi32EEEEEEEEENS_6half_tESM_NSA_8TiledMMAINSA_8MMA_AtomIJNSA_20SM100_MMA_F16BF16_SSISM_SM_fLi64ELi128ELNSA_4UMMA5MajorE0ELSR_1ELNSQ_7ScaleInE0ELSS_0EEEEEENSA_6LayoutINSB_IJSE_SE_SE_EEENSB_IJNSC_ILi0EEESX_SX_EEEEENSB_IJNSA_10UnderscoreES10_S10_EEEEENS7_6detail27Sm100ImplicitGemmTileTraitsINSA_20SM90_TMA_LOAD_IM2COLENSA_14ComposedLayoutINSA_7SwizzleILi2ELi4ELi3EEENSA_18smem_ptr_flag_bitsILi16EEENSV_INSB_IJNSC_ILi8EEESJ_EEENSB_IJSJ_SE_EEEEEEEvEENS14_INSA_23SM90_TMA_LOAD_MULTICASTENS16_INS17_ILi3ELi4ELi3EEES1A_NSV_INSB_IJSH_S1B_EEENSB_IJSE_SH_EEEEEEEvEEEENS_8epilogue10collective18CollectiveEpilogueINS1P_23Sm100TmaWarpSpecializedILi4ELi2ELi16ELb1ELb0EEEJSL_NSB_IJNSV_ISH_SE_EENSV_ISJ_SE_EEEEESM_NSB_IJNSB_IJllllEEESE_SX_EEESM_S1Y_NS1P_6fusion15FusionCallbacksIS1T_NS1Z_17LinearCombinationISM_fSM_fLNS_15FloatRoundStyleE2EEESL_S1W_JEEENSA_5SM1004TMEM4LOAD26SM100_TMEM_LOAD_16dp256b4xES15_S1F_NSA_17SM75_U32x4_LDSM_NENSA_21SM90_TMA_STORE_IM2COLES1F_NSA_17SM90_U32x4_STSM_NENSA_39AutoVectorizingCopyWithAssumedAlignmentILi128EEEEEEvvEEEEvNT_6ParamsE) ;  /* 0xffffff5c04047950 */ /* 0x000fea0003c3ffff */
        .weak           $__internal_2_$__cuda_sm10x_tcgen05_guardrail_trap_unallocated_columns_being_dealloced
        .type           $__internal_2_$__cuda_sm10x_tcgen05_guardrail_trap_unallocated_columns_being_dealloced,@function
        .size           $__internal_2_$__cuda_sm10x_tcgen05_guardrail_trap_unallocated_columns_being_dealloced,(.L_x_213 - $__internal_2_$__cuda_sm10x_tcgen05_guardrail_trap_unallocated_columns_being_dealloced)
$__internal_2_$__cuda_sm10x_tcgen05_guardrail_trap_unallocated_columns_being_dealloced:
[----:B------:R-:W-:Y:S05]  /*a3f0*/  BPT.TRAP 0x1 ;  /* 0x000000040000795c */ /* 0x000fea0000300000 */
[----:B------:R-:W-:-:S04]  /*a400*/  HFMA2 R3, -RZ, RZ, 0, 0 ;  /* 0x00000000ff037431 */ /* 0x000fc800000001ff */
[----:B------:R-:W-:Y:S05]  /*a410*/  RET.REL.NODEC R2 `(_ZN7cutlass13device_kernelINS_4conv6kernel13ConvUniversalINS1_16ConvProblemShapeILNS1_8OperatorE1ELi3EEENS1_10collective14CollectiveConvINS1_47MainloopSm100TmaUmmaWarpSpecializedImplicitGemmILS5_1ELi17ELi3ELi1ELi2EN4cute5tupleIJNSA_1CILi2EEENSC_ILi1EEESE_EEEEENSB_IJNSC_ILi64EEENSC_ILi128EEENSB_IJNSC_ILi32EEEEEEEEENS_6half_tESM_NSA_8TiledMMAINSA_8MMA_AtomIJNSA_20SM100_MMA_F16BF16_SSISM_SM_fLi64ELi128ELNSA_4UMMA5MajorE0ELSR_1ELNSQ_7ScaleInE0ELSS_0EEEEEENSA_6LayoutINSB_IJSE_SE_SE_EEENSB_IJNSC_ILi0EEESX_SX_EEEEENSB_IJNSA_10UnderscoreES10_S10_EEEEENS7_6detail27Sm100ImplicitGemmTileTraitsINSA_20SM90_TMA_LOAD_IM2COLENSA_14ComposedLayoutINSA_7SwizzleILi2ELi4ELi3EEENSA_18smem_ptr_flag_bitsILi16EEENSV_INSB_IJNSC_ILi8EEESJ_EEENSB_IJSJ_SE_EEEEEEEvEENS14_INSA_23SM90_TMA_LOAD_MULTICASTENS16_INS17_ILi3ELi4ELi3EEES1A_NSV_INSB_IJSH_S1B_EEENSB_IJSE_SH_EEEEEEEvEEEENS_8epilogue10collective18CollectiveEpilogueINS1P_23Sm100TmaWarpSpecializedILi4ELi2ELi16ELb1ELb0EEEJSL_NSB_IJNSV_ISH_SE_EENSV_ISJ_SE_EEEEESM_NSB_IJNSB_IJllllEEESE_SX_EEESM_S1Y_NS1P_6fusion15FusionCallbacksIS1T_NS1Z_17LinearCombinationISM_fSM_fLNS_15FloatRoundStyleE2EEESL_S1W_JEEENSA_5SM1004TMEM4LOAD26SM100_TMEM_LOAD_16dp256b4xES15_S1F_NSA_17SM75_U32x4_LDSM_NENSA_21SM90_TMA_STORE_IM2COLES1F_NSA_17SM90_U32x4_STSM_NENSA_39AutoVectorizingCopyWithAssumedAlignmentILi128EEEEEEvvEEEEvNT_6ParamsE) ;  /* 0xffffff5802f87950 */ /* 0x000fea0003c3ffff */
.L_x_212:
[----:B------:R-:W-:-:S00]  /*a420*/  BRA `(.L_x_212) ;  /* 0xfffffffc00fc7947 */ /* 0x000fc0000383ffff */
[----:B------:R-:W-:-:S00]  /*a430*/  NOP ;  /* 0x0000000000007918 */ /* 0x000fc00000000000 */
        /* <DEDUP_REMOVED lines=12> */
.L_x_213:


//--------------------- .nv.global.init           --------------------------
	.section	.nv.global.init,"aw",@progbits
.nv.global.init:
	.type		$str$29,@object
	.size		$str$29,($str$30 - $str$29)
$str$29:
        /*0000*/ 	.byte	0x28, 0x61, 0x64, 0x64, 0x72, 0x65, 0x73, 0x73, 0x20, 0x26, 0x20, 0x6d, 0x61, 0x73, 0x6b, 0x29
        /*0010*/ 	.byte	0x20, 0x3d, 0x3d, 0x20, 0x30, 0x00
	.type		$str$30,@object
	.size		$str$30,($str$28 - $str$30)
$str$30:
        /*0016*/ 	.byte	0x2f, 0x74, 0x6d, 0x70, 0x2f, 0x63, 0x75, 0x74, 0x6c, 0x61, 0x73, 0x73, 0x5f, 0x73, 0x77, 0x65
        /*0026*/ 	.byte	0x65, 0x70, 0x5f, 0x73, 0x72, 0x63, 0x2f, 0x69, 0x6e, 0x63, 0x6c, 0x75, 0x64, 0x65, 0x2f, 0x63
        /*0036*/ 	.byte	0x75, 0x74, 0x65, 0x2f, 0x70, 0x6f, 0x69, 0x6e, 0x74, 0x65, 0x72, 0x5f, 0x66, 0x6c, 0x61, 0x67
        /*0046*/ 	.byte	0x67, 0x65, 0x64, 0x2e, 0x68, 0x70, 0x70, 0x00
	.type		$str$28,@object
	.size		$str$28,($str$27 - $str$28)
$str$28:
        /*004e*/ 	.byte	0x2f, 0x74, 0x6d, 0x70, 0x2f, 0x63, 0x75, 0x74, 0x6c, 0x61, 0x73, 0x73, 0x5f, 0x73, 0x77, 0x65
        /*005e*/ 	.byte	0x65, 0x70, 0x5f, 0x73, 0x72, 0x63, 0x2f, 0x69, 0x6e, 0x63, 0x6c, 0x75, 0x64, 0x65, 0x2f, 0x63
        /*006e*/ 	.byte	0x75, 0x74, 0x65, 0x2f, 0x61, 0x74, 0x6f, 0x6d, 0x2f, 0x63, 0x6f, 0x70, 0x79, 0x5f, 0x74, 0x72
        /*007e*/ 	.byte	0x61, 0x69, 0x74, 0x73, 0x5f, 0x73, 0x6d, 0x31, 0x30, 0x30, 0x2e, 0x68, 0x70, 0x70, 0x00
	.type		$str$27,@object
	.size		$str$27,(__unnamed_1 - $str$27)
$str$27:
        /*008d*/ 	.byte	0x28, 0x28, 0x75, 0x69, 0x6e, 0x74, 0x33, 0x32, 0x5f, 0x74, 0x28, 0x74, 0x68, 0x72, 0x65, 0x61
        /*009d*/ 	.byte	0x64, 0x49, 0x64, 0x78, 0x2e, 0x78, 0x29, 0x20, 0x2f, 0x20, 0x33, 0x32, 0x29, 0x20, 0x25, 0x20
        /*00ad*/ 	.byte	0x34, 0x29, 0x20, 0x3d, 0x3d, 0x20, 0x28, 0x28, 0x28, 0x74, 0x6d, 0x65, 0x6d, 0x5f, 0x61, 0x64
        /*00bd*/ 	.byte	0x64, 0x72, 0x20, 0x3e, 0x3e, 0x20, 0x31, 0x36, 0x29, 0x20, 0x2f, 0x20, 0x33, 0x32, 0x29, 0x20
        /*00cd*/ 	.byte	0x25, 0x20, 0x34, 0x29, 0x00
	.type		__unnamed_1,@object
	.size		__unnamed_1,(__unnamed_2 - __unnamed_1)
__unnamed_1:
        /*00d2*/ 	.byte	0x61, 0x75, 0x74, 0x6f, 0x20, 0x63, 0x75, 0x74, 0x65, 0x3a, 0x3a, 0x61, 0x73, 0x5f, 0x70, 0x6f
        /* <DEDUP_REMOVED lines=24> */
        /*0262*/ 	.byte	0x3e, 0x3e, 0x3e, 0x5d, 0x00
	.type		__unnamed_2,@object
	.size		__unnamed_2,(.L_2 - __unnamed_2)
__unnamed_2:
        /* <DEDUP_REMOVED lines=46> */
.L_2:


//--------------------- .nv.shared._ZN7cutlass13device_kernelINS_4conv6kernel13ConvUniversalINS1_16ConvProblemShapeILNS1_8OperatorE1ELi3EEENS1_10collective14CollectiveConvINS1_47MainloopSm100TmaUmmaWarpSpecializedImplicitGemmILS5_1ELi17ELi3ELi1ELi2EN4cute5tupleIJNSA_1CILi2EEENSC_ILi1EEESE_EEEEENSB_IJNSC_ILi64EEENSC_ILi128EEENSB_IJNSC_ILi32EEEEEEEEENS_6half_tESM_NSA_8TiledMMAINSA_8MMA_AtomIJNSA_20SM100_MMA_F16BF16_SSISM_SM_fLi64ELi128ELNSA_4UMMA5MajorE0ELSR_1ELNSQ_7ScaleInE0ELSS_0EEEEEENSA_6LayoutINSB_IJSE_SE_SE_EEENSB_IJNSC_ILi0EEESX_SX_EEEEENSB_IJNSA_10UnderscoreES10_S10_EEEEENS7_6detail27Sm100ImplicitGemmTileTraitsINSA_20SM90_TMA_LOAD_IM2COLENSA_14ComposedLayoutINSA_7SwizzleILi2ELi4ELi3EEENSA_18smem_ptr_flag_bitsILi16EEENSV_INSB_IJNSC_ILi8EEESJ_EEENSB_IJSJ_SE_EEEEEEEvEENS14_INSA_23SM90_TMA_LOAD_MULTICASTENS16_INS17_ILi3ELi4ELi3EEES1A_NSV_INSB_IJSH_S1B_EEENSB_IJSE_SH_EEEEEEEvEEEENS_8epilogue10collective18CollectiveEpilogueINS1P_23Sm100TmaWarpSpecializedILi4ELi2ELi16ELb1ELb0EEEJSL_NSB_IJNSV_ISH_SE_EENSV_ISJ_SE_EEEEESM_NSB_IJNSB_IJllllEEESE_SX_EEESM_S1Y_NS1P_6fusion15FusionCallbacksIS1T_NS1Z_17LinearCombinationISM_fSM_fLNS_15FloatRoundStyleE2EEESL_S1W_JEEENSA_5SM1004TMEM4LOAD26SM100_TMEM_LOAD_16dp256b4xES15_S1F_NSA_17SM75_U32x4_LDSM_NENSA_21SM90_TMA_STORE_IM2COLES1F_NSA_17SM90_U32x4_STSM_NENSA_39AutoVectorizingCopyWithAssumedAlignmentILi128EEEEEEvvEEEEvNT_6ParamsE --------------------------
	.section	.nv.shared._ZN7cutlass13device_kernelINS_4conv6kernel13ConvUniversalINS1_16ConvProblemShapeILNS1_8OperatorE1ELi3EEENS1_10collective14CollectiveConvINS1_47MainloopSm100TmaUmmaWarpSpecializedImplicitGemmILS5_1ELi17ELi3ELi1ELi2EN4cute5tupleIJNSA_1CILi2EEENSC_ILi1EEESE_EEEEENSB_IJNSC_ILi64EEENSC_ILi128EEENSB_IJNSC_ILi32EEEEEEEEENS_6half_tESM_NSA_8TiledMMAINSA_8MMA_AtomIJNSA_20SM100_MMA_F16BF16_SSISM_SM_fLi64ELi128ELNSA_4UMMA5MajorE0ELSR_1ELNSQ_7ScaleInE0ELSS_0EEEEEENSA_6LayoutINSB_IJSE_SE_SE_EEENSB_IJNSC_ILi0EEESX_SX_EEEEENSB_IJNSA_10UnderscoreES10_S10_EEEEENS7_6detail27Sm100ImplicitGemmTileTraitsINSA_20SM90_TMA_LOAD_IM2COLENSA_14ComposedLayoutINSA_7SwizzleILi2ELi4ELi3EEENSA_18smem_ptr_flag_bitsILi16EEENSV_INSB_IJNSC_ILi8EEESJ_EEENSB_IJSJ_SE_EEEEEEEvEENS14_INSA_23SM90_TMA_LOAD_MULTICASTENS16_INS17_ILi3ELi4ELi3EEES1A_NSV_INSB_IJSH_S1B_EEENSB_IJSE_SH_EEEEEEEvEEEENS_8epilogue10collective18CollectiveEpilogueINS1P_23Sm100TmaWarpSpecializedILi4ELi2ELi16ELb1ELb0EEEJSL_NSB_IJNSV_ISH_SE_EENSV_ISJ_SE_EEEEESM_NSB_IJNSB_IJllllEEESE_SX_EEESM_S1Y_NS1P_6fusion15FusionCallbacksIS1T_NS1Z_17LinearCombinationISM_fSM_fLNS_15FloatRoundStyleE2EEESL_S1W_JEEENSA_5SM1004TMEM4LOAD26SM100_TMEM_LOAD_16dp256b4xES15_S1F_NSA_17SM75_U32x4_LDSM_NENSA_21SM90_TMA_STORE_IM2COLES1F_NSA_17SM90_U32x4_STSM_NENSA_39AutoVectorizingCopyWithAssumedAlignmentILi128EEEEEEvvEEEEvNT_6ParamsE,"aw",@nobits
	.sectionflags	@""
	.align	16
	.zero		1024


//--------------------- .nv.shared.reserved.0     --------------------------
	.section	.nv.shared.reserved.0,"aw",@nobits
	.weak		__nv_reservedSMEM_offset_0_alias
	.size		__nv_reservedSMEM_offset_0_alias, 0, 64
	.other		__nv_reservedSMEM_offset_0_alias,@"STO_CUDA_RESERVED_SHARED STV_DEFAULT"
__nv_reservedSMEM_offset_0_alias:
	.zero		0
.nv.shared.reserved.0:
	.zero		64
	.weak		__nv_reservedSMEM_tcgen05_partition
	.type		__nv_reservedSMEM_tcgen05_partition,@object
	.size		__nv_reservedSMEM_tcgen05_partition,(.L_0 - __nv_reservedSMEM_tcgen05_partition)
__nv_reservedSMEM_tcgen05_partition:
	.zero		32
.L_0:


//--------------------- .nv.global                --------------------------
	.section	.nv.global,"aw",@nobits
.nv.global:
	.type		_ZN39_INTERNAL_cfb09186_4_k_cu_35a17008_32174cute1_E,@object
	.size		_ZN39_INTERNAL_cfb09186_4_k_cu_35a17008_32174cute1_E,(_ZN39_INTERNAL_cfb09186_4_k_cu_35a17008_32174cuda3std3__45__cpo6cbeginE - _ZN39_INTERNAL_cfb09186_4_k_cu_35a17008_32174cute1_E)
_ZN39_INTERNAL_cfb09186_4_k_cu_35a17008_32174cute1_E:
	.zero		1
	.type		_ZN39_INTERNAL_cfb09186_4_k_cu_35a17008_32174cuda3std3__45__cpo6cbeginE,@object
	.size		_ZN39_INTERNAL_cfb09186_4_k_cu_35a17008_32174cuda3std3__45__cpo6cbeginE,(_ZN39_INTERNAL_cfb09186_4_k_cu_35a17008_32174cuda3std3__48in_placeE - _ZN39_INTERNAL_cfb09186_4_k_cu_35a17008_32174cuda3std3__45__cpo6cbeginE)
_ZN39_INTERNAL_cfb09186_4_k_cu_35a17008_32174cuda3std3__45__cpo6cbeginE:
	.zero		1
	.type		_ZN39_INTERNAL_cfb09186_4_k_cu_35a17008_32174cuda3std3__48in_placeE,@object
	.size		_ZN39_INTERNAL_cfb09186_4_k_cu_35a17008_32174cuda3std3__48in_placeE,(_ZN39_INTERNAL_cfb09186_4_k_cu_35a17008_32174cuda3std6ranges3__45__cpo9iter_moveE - _ZN39_INTERNAL_cfb09186_4_k_cu_35a17008_32174cuda3std3__48in_placeE)
_ZN39_INTERNAL_cfb09186_4_k_cu_35a17008_32174cuda3std3__48in_placeE:
	.zero		1
	.type		_ZN39_INTERNAL_cfb09186_4_k_cu_35a17008_32174cuda3std6ranges3__45__cpo9iter_moveE,@object
	.size		_ZN39_INTERNAL_cfb09186_4_k_cu_35a17008_32174cuda3std6ranges3__45__cpo9iter_moveE,(_ZN39_INTERNAL_cfb09186_4_k_cu_35a17008_32174cuda3std3__45__cpo5beginE - _ZN39_INTERNAL_cfb09186_4_k_cu_35a17008_32174cuda3std6ranges3__45__cpo9iter_moveE)
_ZN39_INTERNAL_cfb09186_4_k_cu_35a17008_32174cuda3std6ranges3__45__cpo9iter_moveE:
	.zero		1
	.type		_ZN39_INTERNAL_cfb09186_4_k_cu_35a17008_32174cuda3std3__45__cpo5beginE,@object
	.size		_ZN39_INTERNAL_cfb09186_4_k_cu_35a17008_32174cuda3std3__45__cpo5beginE,(_ZN39_INTERNAL_cfb09186_4_k_cu_35a17008_32174cuda3std3__441_GLOBAL__N__cfb09186_4_k_cu_35a17008_32176ignoreE - _ZN39_INTERNAL_cfb09186_4_k_cu_35a17008_32174cuda3std3__45__cpo5beginE)
_ZN39_INTERNAL_cfb09186_4_k_cu_35a17008_32174cuda3std3__45__cpo5beginE:
	.zero		1
	.type		_ZN39_INTERNAL_cfb09186_4_k_cu_35a17008_32174cuda3std3__441_GLOBAL__N__cfb09186_4_k_cu_35a17008_32176ignoreE,@object
	.size		_ZN39_INTERNAL_cfb09186_4_k_cu_35a17008_32174cuda3std3__441_GLOBAL__N__cfb09186_4_k_cu_35a17008_32176ignoreE,(_ZN39_INTERNAL_cfb09186_4_k_cu_35a17008_32174cute7productE - _ZN39_INTERNAL_cfb09186_4_k_cu_35a17008_32174cuda3std3__441_GLOBAL__N__cfb09186_4_k_cu_35a17008_32176ignoreE)
_ZN39_INTERNAL_cfb09186_4_k_cu_35a17008_32174cuda3std3__441_GLOBAL__N__cfb09186_4_k_cu_35a17008_32176ignoreE:
	.zero		1
	.type		_ZN39_INTERNAL_cfb09186_4_k_cu_35a17008_32174cute7productE,@object
	.size		_ZN39_INTERNAL_cfb09186_4_k_cu_35a17008_32174cute7productE,(_ZN39_INTERNAL_cfb09186_4_k_cu_35a17008_32174cuda3std3__45__cpo3endE - _ZN39_INTERNAL_cfb09186_4_k_cu_35a17008_32174cute7productE)
_ZN39_INTERNAL_cfb09186_4_k_cu_35a17008_32174cute7productE:
	.zero		1
	.type		_ZN39_INTERNAL_cfb09186_4_k_cu_35a17008_32174cuda3std3__45__cpo3endE,@object
	.size		_ZN39_INTERNAL_cfb09186_4_k_cu_35a17008_32174cuda3std3__45__cpo3endE,(_ZN39_INTERNAL_cfb09186_4_k_cu_35a17008_32174cuda3std3__419piecewise_constructE - _ZN39_INTERNAL_cfb09186_4_k_cu_35a17008_32174cuda3std3__45__cpo3endE)
_ZN39_INTERNAL_cfb09186_4_k_cu_35a17008_32174cuda3std3__45__cpo3endE:
	.zero		1
	.type		_ZN39_INTERNAL_cfb09186_4_k_cu_35a17008_32174cuda3std3__419piecewise_constructE,@object
	.size		_ZN39_INTERNAL_cfb09186_4_k_cu_35a17008_32174cuda3std3__419piecewise_constructE,(_ZN39_INTERNAL_cfb09186_4_k_cu_35a17008_32174cuda3std3__45__cpo4cendE - _ZN39_INTERNAL_cfb09186_4_k_cu_35a17008_32174cuda3std3__419piecewise_constructE)
_ZN39_INTERNAL_cfb09186_4_k_cu_35a17008_32174cuda3std3__419piecewise_constructE:
	.zero		1
	.type		_ZN39_INTERNAL_cfb09186_4_k_cu_35a17008_32174cuda3std3__45__cpo4cendE,@object
	.size		_ZN39_INTERNAL_cfb09186_4_k_cu_35a17008_32174cuda3std3__45__cpo4cendE,(_ZN39_INTERNAL_cfb09186_4_k_cu_35a17008_32174cuda3std6ranges3__45__cpo4swapE - _ZN39_INTERNAL_cfb09186_4_k_cu_35a17008_32174cuda3std3__45__cpo4cendE)
_ZN39_INTERNAL_cfb09186_4_k_cu_35a17008_32174cuda3std3__45__cpo4cendE:
	.zero		1
	.type		_ZN39_INTERNAL_cfb09186_4_k_cu_35a17008_32174cuda3std6ranges3__45__cpo4swapE,@object
	.size		_ZN39_INTERNAL_cfb09186_4_k_cu_35a17008_32174cuda3std6ranges3__45__cpo4swapE,(.L_10 - _ZN39_INTERNAL_cfb09186_4_k_cu_35a17008_32174cuda3std6ranges3__45__cpo4swapE)
_ZN39_INTERNAL_cfb09186_4_k_cu_35a17008_32174cuda3std6ranges3__45__cpo4swapE:
	.zero		1
.L_10:


//--------------------- .nv.constant0._ZN7cutlass13device_kernelINS_4conv6kernel13ConvUniversalINS1_16ConvProblemShapeILNS1_8OperatorE1ELi3EEENS1_10collective14CollectiveConvINS1_47MainloopSm100TmaUmmaWarpSpecializedImplicitGemmILS5_1ELi17ELi3ELi1ELi2EN4cute5tupleIJNSA_1CILi2EEENSC_ILi1EEESE_EEEEENSB_IJNSC_ILi64EEENSC_ILi128EEENSB_IJNSC_ILi32EEEEEEEEENS_6half_tESM_NSA_8TiledMMAINSA_8MMA_AtomIJNSA_20SM100_MMA_F16BF16_SSISM_SM_fLi64ELi128ELNSA_4UMMA5MajorE0ELSR_1ELNSQ_7ScaleInE0ELSS_0EEEEEENSA_6LayoutINSB_IJSE_SE_SE_EEENSB_IJNSC_ILi0EEESX_SX_EEEEENSB_IJNSA_10UnderscoreES10_S10_EEEEENS7_6detail27Sm100ImplicitGemmTileTraitsINSA_20SM90_TMA_LOAD_IM2COLENSA_14ComposedLayoutINSA_7SwizzleILi2ELi4ELi3EEENSA_18smem_ptr_flag_bitsILi16EEENSV_INSB_IJNSC_ILi8EEESJ_EEENSB_IJSJ_SE_EEEEEEEvEENS14_INSA_23SM90_TMA_LOAD_MULTICASTENS16_INS17_ILi3ELi4ELi3EEES1A_NSV_INSB_IJSH_S1B_EEENSB_IJSE_SH_EEEEEEEvEEEENS_8epilogue10collective18CollectiveEpilogueINS1P_23Sm100TmaWarpSpecializedILi4ELi2ELi16ELb1ELb0EEEJSL_NSB_IJNSV_ISH_SE_EENSV_ISJ_SE_EEEEESM_NSB_IJNSB_IJllllEEESE_SX_EEESM_S1Y_NS1P_6fusion15FusionCallbacksIS1T_NS1Z_17LinearCombinationISM_fSM_fLNS_15FloatRoundStyleE2EEESL_S1W_JEEENSA_5SM1004TMEM4LOAD26SM100_TMEM_LOAD_16dp256b4xES15_S1F_NSA_17SM75_U32x4_LDSM_NENSA_21SM90_TMA_STORE_IM2COLES1F_NSA_17SM90_U32x4_STSM_NENSA_39AutoVectorizingCopyWithAssumedAlignmentILi128EEEEEEvvEEEEvNT_6ParamsE --------------------------
	.section	.nv.constant0._ZN7cutlass13device_kernelINS_4conv6kernel13ConvUniversalINS1_16ConvProblemShapeILNS1_8OperatorE1ELi3EEENS1_10collective14CollectiveConvINS1_47MainloopSm100TmaUmmaWarpSpecializedImplicitGemmILS5_1ELi17ELi3ELi1ELi2EN4cute5tupleIJNSA_1CILi2EEENSC_ILi1EEESE_EEEEENSB_IJNSC_ILi64EEENSC_ILi128EEENSB_IJNSC_ILi32EEEEEEEEENS_6half_tESM_NSA_8TiledMMAINSA_8MMA_AtomIJNSA_20SM100_MMA_F16BF16_SSISM_SM_fLi64ELi128ELNSA_4UMMA5MajorE0ELSR_1ELNSQ_7ScaleInE0ELSS_0EEEEEENSA_6LayoutINSB_IJSE_SE_SE_EEENSB_IJNSC_ILi0EEESX_SX_EEEEENSB_IJNSA_10UnderscoreES10_S10_EEEEENS7_6detail27Sm100ImplicitGemmTileTraitsINSA_20SM90_TMA_LOAD_IM2COLENSA_14ComposedLayoutINSA_7SwizzleILi2ELi4ELi3EEENSA_18smem_ptr_flag_bitsILi16EEENSV_INSB_IJNSC_ILi8EEESJ_EEENSB_IJSJ_SE_EEEEEEEvEENS14_INSA_23SM90_TMA_LOAD_MULTICASTENS16_INS17_ILi3ELi4ELi3EEES1A_NSV_INSB_IJSH_S1B_EEENSB_IJSE_SH_EEEEEEEvEEEENS_8epilogue10collective18CollectiveEpilogueINS1P_23Sm100TmaWarpSpecializedILi4ELi2ELi16ELb1ELb0EEEJSL_NSB_IJNSV_ISH_SE_EENSV_ISJ_SE_EEEEESM_NSB_IJNSB_IJllllEEESE_SX_EEESM_S1Y_NS1P_6fusion15FusionCallbacksIS1T_NS1Z_17LinearCombinationISM_fSM_fLNS_15FloatRoundStyleE2EEESL_S1W_JEEENSA_5SM1004TMEM4LOAD26SM100_TMEM_LOAD_16dp256b4xES15_S1F_NSA_17SM75_U32x4_LDSM_NENSA_21SM90_TMA_STORE_IM2COLES1F_NSA_17SM90_U32x4_STSM_NENSA_39AutoVectorizingCopyWithAssumedAlignmentILi128EEEEEEvvEEEEvNT_6ParamsE,"a",@progbits
	.sectionflags	@""
	.align	4
.nv.constant0._ZN7cutlass13device_kernelINS_4conv6kernel13ConvUniversalINS1_16ConvProblemShapeILNS1_8OperatorE1ELi3EEENS1_10collective14CollectiveConvINS1_47MainloopSm100TmaUmmaWarpSpecializedImplicitGemmILS5_1ELi17ELi3ELi1ELi2EN4cute5tupleIJNSA_1CILi2EEENSC_ILi1EEESE_EEEEENSB_IJNSC_ILi64EEENSC_ILi128EEENSB_IJNSC_ILi32EEEEEEEEENS_6half_tESM_NSA_8TiledMMAINSA_8MMA_AtomIJNSA_20SM100_MMA_F16BF16_SSISM_SM_fLi64ELi128ELNSA_4UMMA5MajorE0ELSR_1ELNSQ_7ScaleInE0ELSS_0EEEEEENSA_6LayoutINSB_IJSE_SE_SE_EEENSB_IJNSC_ILi0EEESX_SX_EEEEENSB_IJNSA_10UnderscoreES10_S10_EEEEENS7_6detail27Sm100ImplicitGemmTileTraitsINSA_20SM90_TMA_LOAD_IM2COLENSA_14ComposedLayoutINSA_7SwizzleILi2ELi4ELi3EEENSA_18smem_ptr_flag_bitsILi16EEENSV_INSB_IJNSC_ILi8EEESJ_EEENSB_IJSJ_SE_EEEEEEEvEENS14_INSA_23SM90_TMA_LOAD_MULTICASTENS16_INS17_ILi3ELi4ELi3EEES1A_NSV_INSB_IJSH_S1B_EEENSB_IJSE_SH_EEEEEEEvEEEENS_8epilogue10collective18CollectiveEpilogueINS1P_23Sm100TmaWarpSpecializedILi4ELi2ELi16ELb1ELb0EEEJSL_NSB_IJNSV_ISH_SE_EENSV_ISJ_SE_EEEEESM_NSB_IJNSB_IJllllEEESE_SX_EEESM_S1Y_NS1P_6fusion15FusionCallbacksIS1T_NS1Z_17LinearCombinationISM_fSM_fLNS_15FloatRoundStyleE2EEESL_S1W_JEEENSA_5SM1004TMEM4LOAD26SM100_TMEM_LOAD_16dp256b4xES15_S1F_NSA_17SM75_U32x4_LDSM_NENSA_21SM90_TMA_STORE_IM2COLES1F_NSA_17SM90_U32x4_STSM_NENSA_39AutoVectorizingCopyWithAssumedAlignmentILi128EEEEEEvvEEEEvNT_6ParamsE:
	.zero		3200


//--------------------- SYMBOLS --------------------------

	.type		.nv.reservedSmem.offset0,@object
	.size		.nv.reservedSmem.offset0,0x4
	.type		.nv.reservedSmem.cap,@object
	.size		.nv.reservedSmem.cap,0x4
	.type		__assertfail,@function
